	.target	sm_100a

	.elftype	@"ET_EXEC"


//--------------------- .note.nv.tkinfo           --------------------------
	.section	.note.nv.tkinfo,"",@"SHT_NOTE"
	.sectionflags	@"SHF_NOTE_NV_TKINFO"
	.tkinfo
        /*0018*/ 	.word	0x00000002
        /*0030*/ 	.string	""
        /*0030*/ 	.string	"ptxas"
        /*0030*/ 	.string	"Cuda compilation tools, release 13.0, V13.0.88"
        /*0030*/ 	.string	"Build cuda_13.0.r13.0/compiler.36424714_0"
        /*0030*/ 	.string	"-arch sm_100a -m 64 "



//--------------------- .note.nv.cuinfo           --------------------------
	.section	.note.nv.cuinfo,"",@"SHT_NOTE"
	.sectionflags	@"SHF_NOTE_NV_CUINFO"
        /*0018*/ 	.short	0x0002
        /*001a*/ 	.short	0x0064
        /*001c*/ 	.short	0x0082
	.zero		2


//--------------------- .nv.info                  --------------------------
	.section	.nv.info,"",@"SHT_CUDA_INFO"
	.align	4


	//----- nvinfo : EIATTR_REGCOUNT
	.align		4
        /*0000*/ 	.byte	0x04, 0x2f
        /*0002*/ 	.short	(.L_12 - .L_11)
	.align		4
.L_11:
        /*0004*/ 	.word	index@(_ZN7cutlass13device_kernelIN5flash11enable_sm90INS1_16FlashAttnFwdSm90INS1_25CollectiveMainloopFwdSm90ILi2EN4cute5tupleIJNS5_1CILi1EEES8_S8_EEENS6_IJNS7_ILi128EEESA_NS7_ILi256EEEEEELi256ENS_12float_e4m3_tEfNS_4arch4Sm90ELb1ELb0ELb1ELb1ELb0ELb1ELb0ELb1ELb1ELb1ELb1ELb0EEENS1_21CollectiveEpilogueFwdINS6_IJSA_SB_SA_EEES9_NS_10bfloat16_tESF_Li256ELb1ELb1ELb1ELb1EEENS1_36VarlenDynamicPersistentTileSchedulerILi128ELi128ELi256ELi128ELb1ELb1ELb1ELb1ELb1ELb1EEEEEEEEEvNT_6ParamsE)
        /*0008*/ 	.word	0x00000004


	//----- nvinfo : EIATTR_FRAME_SIZE
	.align		4
.L_12:
        /*000c*/ 	.byte	0x04, 0x11
        /*000e*/ 	.short	(.L_14 - .L_13)
	.align		4
.L_13:
        /*0010*/ 	.word	index@(_ZN7cutlass13device_kernelIN5flash11enable_sm90INS1_16FlashAttnFwdSm90INS1_25CollectiveMainloopFwdSm90ILi2EN4cute5tupleIJNS5_1CILi1EEES8_S8_EEENS6_IJNS7_ILi128EEESA_NS7_ILi256EEEEEELi256ENS_12float_e4m3_tEfNS_4arch4Sm90ELb1ELb0ELb1ELb1ELb0ELb1ELb0ELb1ELb1ELb1ELb1ELb0EEENS1_21CollectiveEpilogueFwdINS6_IJSA_SB_SA_EEES9_NS_10bfloat16_tESF_Li256ELb1ELb1ELb1ELb1EEENS1_36VarlenDynamicPersistentTileSchedulerILi128ELi128ELi256ELi128ELb1ELb1ELb1ELb1ELb1ELb1EEEEEEEEEvNT_6ParamsE)
        /*0014*/ 	.word	0x00000000


	//----- nvinfo : EIATTR_REGCOUNT
	.align		4
.L_14:
        /*0018*/ 	.byte	0x04, 0x2f
        /*001a*/ 	.short	(.L_16 - .L_15)
	.align		4
.L_15:
        /*001c*/ 	.word	index@(_ZN7cutlass13device_kernelIN5flash11enable_sm90INS1_16FlashAttnFwdSm90INS1_25CollectiveMainloopFwdSm90ILi2EN4cute5tupleIJNS5_1CILi1EEES8_S8_EEENS6_IJNS7_ILi128EEESA_NS7_ILi256EEEEEELi256ENS_12float_e4m3_tEfNS_4arch4Sm90ELb1ELb0ELb1ELb1ELb0ELb0ELb0ELb1ELb1ELb1ELb1ELb0EEENS1_21CollectiveEpilogueFwdINS6_IJSA_SB_SA_EEES9_NS_10bfloat16_tESF_Li256ELb1ELb1ELb1ELb1EEENS1_36VarlenDynamicPersistentTileSchedulerILi128ELi128ELi256ELi128ELb1ELb1ELb1ELb1ELb1ELb1EEEEEEEEEvNT_6ParamsE)
        /*0020*/ 	.word	0x00000004


	//----- nvinfo : EIATTR_FRAME_SIZE
	.align		4
.L_16:
        /*0024*/ 	.byte	0x04, 0x11
        /*0026*/ 	.short	(.L_18 - .L_17)
	.align		4
.L_17:
        /*0028*/ 	.word	index@(_ZN7cutlass13device_kernelIN5flash11enable_sm90INS1_16FlashAttnFwdSm90INS1_25CollectiveMainloopFwdSm90ILi2EN4cute5tupleIJNS5_1CILi1EEES8_S8_EEENS6_IJNS7_ILi128EEESA_NS7_ILi256EEEEEELi256ENS_12float_e4m3_tEfNS_4arch4Sm90ELb1ELb0ELb1ELb1ELb0ELb0ELb0ELb1ELb1ELb1ELb1ELb0EEENS1_21CollectiveEpilogueFwdINS6_IJSA_SB_SA_EEES9_NS_10bfloat16_tESF_Li256ELb1ELb1ELb1ELb1EEENS1_36VarlenDynamicPersistentTileSchedulerILi128ELi128ELi256ELi128ELb1ELb1ELb1ELb1ELb1ELb1EEEEEEEEEvNT_6ParamsE)
        /*002c*/ 	.word	0x00000000


	//----- nvinfo : EIATTR_REGCOUNT
	.align		4
.L_18:
        /*0030*/ 	.byte	0x04, 0x2f
        /*0032*/ 	.short	(.L_20 - .L_19)
	.align		4
.L_19:
        /*0034*/ 	.word	index@(_ZN7cutlass13device_kernelIN5flash11enable_sm90INS1_16FlashAttnFwdSm90INS1_25CollectiveMainloopFwdSm90ILi2EN4cute5tupleIJNS5_1CILi1EEES8_S8_EEENS6_IJNS7_ILi128EEESA_NS7_ILi256EEEEEELi256ENS_12float_e4m3_tEfNS_4arch4Sm90ELb1ELb0ELb1ELb0ELb0ELb0ELb0ELb1ELb1ELb1ELb1ELb0EEENS1_21CollectiveEpilogueFwdINS6_IJSA_SB_SA_EEES9_NS_10bfloat16_tESF_Li256ELb0ELb1ELb1ELb1EEENS1_19SingleTileSchedulerILb0ELb1ELb1ELi128EEEEEEEEEvNT_6ParamsE)
        /*0038*/ 	.word	0x00000004


	//----- nvinfo : EIATTR_FRAME_SIZE
	.align		4
.L_20:
        /*003c*/ 	.byte	0x04, 0x11
        /*003e*/ 	.short	(.L_22 - .L_21)
	.align		4
.L_21:
        /*0040*/ 	.word	index@(_ZN7cutlass13device_kernelIN5flash11enable_sm90INS1_16FlashAttnFwdSm90INS1_25CollectiveMainloopFwdSm90ILi2EN4cute5tupleIJNS5_1CILi1EEES8_S8_EEENS6_IJNS7_ILi128EEESA_NS7_ILi256EEEEEELi256ENS_12float_e4m3_tEfNS_4arch4Sm90ELb1ELb0ELb1ELb0ELb0ELb0ELb0ELb1ELb1ELb1ELb1ELb0EEENS1_21CollectiveEpilogueFwdINS6_IJSA_SB_SA_EEES9_NS_10bfloat16_tESF_Li256ELb0ELb1ELb1ELb1EEENS1_19SingleTileSchedulerILb0ELb1ELb1ELi128EEEEEEEEEvNT_6ParamsE)
        /*0044*/ 	.word	0x00000000


	//----- nvinfo : EIATTR_REGCOUNT
	.align		4
.L_22:
        /*0048*/ 	.byte	0x04, 0x2f
        /*004a*/ 	.short	(.L_24 - .L_23)
	.align		4
.L_23:
        /*004c*/ 	.word	index@(_ZN7cutlass13device_kernelIN5flash11enable_sm90INS1_16FlashAttnFwdSm90INS1_25CollectiveMainloopFwdSm90ILi2EN4cute5tupleIJNS5_1CILi1EEES8_S8_EEENS6_IJNS7_ILi128EEENS7_ILi64EEENS7_ILi256EEEEEELi256ENS_12float_e4m3_tEfNS_4arch4Sm90ELb0ELb1ELb1ELb1ELb0ELb1ELb0ELb1ELb1ELb1ELb1ELb0EEENS1_21CollectiveEpilogueFwdINS6_IJSA_SC_SB_EEES9_NS_10bfloat16_tESG_Li256ELb1ELb1ELb1ELb1EEENS1_36VarlenDynamicPersistentTileSchedulerILi128ELi64ELi256ELi128ELb1ELb1ELb1ELb1ELb0ELb1EEEEEEEEEvNT_6ParamsE)
        /*0050*/ 	.word	0x00000004


	//----- nvinfo : EIATTR_FRAME_SIZE
	.align		4
.L_24:
        /*0054*/ 	.byte	0x04, 0x11
        /*0056*/ 	.short	(.L_26 - .L_25)
	.align		4
.L_25:
        /*0058*/ 	.word	index@(_ZN7cutlass13device_kernelIN5flash11enable_sm90INS1_16FlashAttnFwdSm90INS1_25CollectiveMainloopFwdSm90ILi2EN4cute5tupleIJNS5_1CILi1EEES8_S8_EEENS6_IJNS7_ILi128EEENS7_ILi64EEENS7_ILi256EEEEEELi256ENS_12float_e4m3_tEfNS_4arch4Sm90ELb0ELb1ELb1ELb1ELb0ELb1ELb0ELb1ELb1ELb1ELb1ELb0EEENS1_21CollectiveEpilogueFwdINS6_IJSA_SC_SB_EEES9_NS_10bfloat16_tESG_Li256ELb1ELb1ELb1ELb1EEENS1_36VarlenDynamicPersistentTileSchedulerILi128ELi64ELi256ELi128ELb1ELb1ELb1ELb1ELb0ELb1EEEEEEEEEvNT_6ParamsE)
        /*005c*/ 	.word	0x00000000


	//----- nvinfo : EIATTR_REGCOUNT
	.align		4
.L_26:
        /*0060*/ 	.byte	0x04, 0x2f
        /*0062*/ 	.short	(.L_28 - .L_27)
	.align		4
.L_27:
        /*0064*/ 	.word	index@(_ZN7cutlass13device_kernelIN5flash11enable_sm90INS1_16FlashAttnFwdSm90INS1_25CollectiveMainloopFwdSm90ILi2EN4cute5tupleIJNS5_1CILi1EEES8_S8_EEENS6_IJNS7_ILi128EEENS7_ILi64EEENS7_ILi256EEEEEELi256ENS_12float_e4m3_tEfNS_4arch4Sm90ELb0ELb1ELb1ELb1ELb0ELb0ELb0ELb1ELb1ELb1ELb1ELb0EEENS1_21CollectiveEpilogueFwdINS6_IJSA_SC_SB_EEES9_NS_10bfloat16_tESG_Li256ELb1ELb1ELb1ELb1EEENS1_36VarlenDynamicPersistentTileSchedulerILi128ELi64ELi256ELi128ELb1ELb1ELb1ELb1ELb0ELb1EEEEEEEEEvNT_6ParamsE)
        /*0068*/ 	.word	0x00000004


	//----- nvinfo : EIATTR_FRAME_SIZE
	.align		4
.L_28:
        /*006c*/ 	.byte	0x04, 0x11
        /*006e*/ 	.short	(.L_30 - .L_29)
	.align		4
.L_29:
        /*0070*/ 	.word	index@(_ZN7cutlass13device_kernelIN5flash11enable_sm90INS1_16FlashAttnFwdSm90INS1_25CollectiveMainloopFwdSm90ILi2EN4cute5tupleIJNS5_1CILi1EEES8_S8_EEENS6_IJNS7_ILi128EEENS7_ILi64EEENS7_ILi256EEEEEELi256ENS_12float_e4m3_tEfNS_4arch4Sm90ELb0ELb1ELb1ELb1ELb0ELb0ELb0ELb1ELb1ELb1ELb1ELb0EEENS1_21CollectiveEpilogueFwdINS6_IJSA_SC_SB_EEES9_NS_10bfloat16_tESG_Li256ELb1ELb1ELb1ELb1EEENS1_36VarlenDynamicPersistentTileSchedulerILi128ELi64ELi256ELi128ELb1ELb1ELb1ELb1ELb0ELb1EEEEEEEEEvNT_6ParamsE)
        /*0074*/ 	.word	0x00000000


	//----- nvinfo : EIATTR_REGCOUNT
	.align		4
.L_30:
        /*0078*/ 	.byte	0x04, 0x2f
        /*007a*/ 	.short	(.L_32 - .L_31)
	.align		4
.L_31:
        /*007c*/ 	.word	index@(_ZN7cutlass13device_kernelIN5flash11enable_sm90INS1_16FlashAttnFwdSm90INS1_25CollectiveMainloopFwdSm90ILi2EN4cute5tupleIJNS5_1CILi1EEES8_S8_EEENS6_IJNS7_ILi128EEENS7_ILi64EEENS7_ILi256EEEEEELi256ENS_12float_e4m3_tEfNS_4arch4Sm90ELb0ELb1ELb1ELb0ELb0ELb0ELb0ELb1ELb1ELb1ELb1ELb0EEENS1_21CollectiveEpilogueFwdINS6_IJSA_SC_SB_EEES9_NS_10bfloat16_tESG_Li256ELb0ELb1ELb1ELb1EEENS1_19SingleTileSchedulerILb0ELb1ELb1ELi128EEEEEEEEEvNT_6ParamsE)
        /*0080*/ 	.word	0x00000004


	//----- nvinfo : EIATTR_FRAME_SIZE
	.align		4
.L_32:
        /*0084*/ 	.byte	0x04, 0x11
        /*0086*/ 	.short	(.L_34 - .L_33)
	.align		4
.L_33:
        /*0088*/ 	.word	index@(_ZN7cutlass13device_kernelIN5flash11enable_sm90INS1_16FlashAttnFwdSm90INS1_25CollectiveMainloopFwdSm90ILi2EN4cute5tupleIJNS5_1CILi1EEES8_S8_EEENS6_IJNS7_ILi128EEENS7_ILi64EEENS7_ILi256EEEEEELi256ENS_12float_e4m3_tEfNS_4arch4Sm90ELb0ELb1ELb1ELb0ELb0ELb0ELb0ELb1ELb1ELb1ELb1ELb0EEENS1_21CollectiveEpilogueFwdINS6_IJSA_SC_SB_EEES9_NS_10bfloat16_tESG_Li256ELb0ELb1ELb1ELb1EEENS1_19SingleTileSchedulerILb0ELb1ELb1ELi128EEEEEEEEEvNT_6ParamsE)
        /*008c*/ 	.word	0x00000000


	//----- nvinfo : EIATTR_REGCOUNT
	.align		4
.L_34:
        /*0090*/ 	.byte	0x04, 0x2f
        /*0092*/ 	.short	(.L_36 - .L_35)
	.align		4
.L_35:
        /*0094*/ 	.word	index@(_ZN7cutlass13device_kernelIN5flash11enable_sm90INS1_16FlashAttnFwdSm90INS1_25CollectiveMainloopFwdSm90ILi2EN4cute5tupleIJNS5_1CILi1EEES8_S8_EEENS6_IJNS7_ILi128EEESA_NS7_ILi256EEEEEELi256ENS_12float_e4m3_tEfNS_4arch4Sm90ELb0ELb0ELb1ELb1ELb0ELb1ELb0ELb1ELb1ELb1ELb1ELb0EEENS1_21CollectiveEpilogueFwdINS6_IJSA_SB_SA_EEES9_NS_10bfloat16_tESF_Li256ELb1ELb1ELb1ELb1EEENS1_36VarlenDynamicPersistentTileSchedulerILi128ELi128ELi256ELi128ELb1ELb1ELb1ELb0ELb1ELb1EEEEEEEEEvNT_6ParamsE)
        /*0098*/ 	.word	0x00000004


	//----- nvinfo : EIATTR_FRAME_SIZE
	.align		4
.L_36:
        /*009c*/ 	.byte	0x04, 0x11
        /*009e*/ 	.short	(.L_38 - .L_37)
	.align		4
.L_37:
        /*00a0*/ 	.word	index@(_ZN7cutlass13device_kernelIN5flash11enable_sm90INS1_16FlashAttnFwdSm90INS1_25CollectiveMainloopFwdSm90ILi2EN4cute5tupleIJNS5_1CILi1EEES8_S8_EEENS6_IJNS7_ILi128EEESA_NS7_ILi256EEEEEELi256ENS_12float_e4m3_tEfNS_4arch4Sm90ELb0ELb0ELb1ELb1ELb0ELb1ELb0ELb1ELb1ELb1ELb1ELb0EEENS1_21CollectiveEpilogueFwdINS6_IJSA_SB_SA_EEES9_NS_10bfloat16_tESF_Li256ELb1ELb1ELb1ELb1EEENS1_36VarlenDynamicPersistentTileSchedulerILi128ELi128ELi256ELi128ELb1ELb1ELb1ELb0ELb1ELb1EEEEEEEEEvNT_6ParamsE)
        /*00a4*/ 	.word	0x00000000


	//----- nvinfo : EIATTR_REGCOUNT
	.align		4
.L_38:
        /*00a8*/ 	.byte	0x04, 0x2f
        /*00aa*/ 	.short	(.L_40 - .L_39)
	.align		4
.L_39:
        /*00ac*/ 	.word	index@(_ZN7cutlass13device_kernelIN5flash11enable_sm90INS1_16FlashAttnFwdSm90INS1_25CollectiveMainloopFwdSm90ILi2EN4cute5tupleIJNS5_1CILi1EEES8_S8_EEENS6_IJNS7_ILi128EEESA_NS7_ILi256EEEEEELi256ENS_12float_e4m3_tEfNS_4arch4Sm90ELb0ELb0ELb1ELb1ELb0ELb0ELb0ELb1ELb1ELb1ELb1ELb0EEENS1_21CollectiveEpilogueFwdINS6_IJSA_SB_SA_EEES9_NS_10bfloat16_tESF_Li256ELb1ELb1ELb1ELb1EEENS1_36VarlenDynamicPersistentTileSchedulerILi128ELi128ELi256ELi128ELb1ELb1ELb1ELb0ELb1ELb1EEEEEEEEEvNT_6ParamsE)
        /*00b0*/ 	.word	0x00000004


	//----- nvinfo : EIATTR_FRAME_SIZE
	.align		4
.L_40:
        /*00b4*/ 	.byte	0x04, 0x11
        /*00b6*/ 	.short	(.L_42 - .L_41)
	.align		4
.L_41:
        /*00b8*/ 	.word	index@(_ZN7cutlass13device_kernelIN5flash11enable_sm90INS1_16FlashAttnFwdSm90INS1_25CollectiveMainloopFwdSm90ILi2EN4cute5tupleIJNS5_1CILi1EEES8_S8_EEENS6_IJNS7_ILi128EEESA_NS7_ILi256EEEEEELi256ENS_12float_e4m3_tEfNS_4arch4Sm90ELb0ELb0ELb1ELb1ELb0ELb0ELb0ELb1ELb1ELb1ELb1ELb0EEENS1_21CollectiveEpilogueFwdINS6_IJSA_SB_SA_EEES9_NS_10bfloat16_tESF_Li256ELb1ELb1ELb1ELb1EEENS1_36VarlenDynamicPersistentTileSchedulerILi128ELi128ELi256ELi128ELb1ELb1ELb1ELb0ELb1ELb1EEEEEEEEEvNT_6ParamsE)
        /*00bc*/ 	.word	0x00000000


	//----- nvinfo : EIATTR_REGCOUNT
	.align		4
.L_42:
        /*00c0*/ 	.byte	0x04, 0x2f
        /*00c2*/ 	.short	(.L_44 - .L_43)
	.align		4
.L_43:
        /*00c4*/ 	.word	index@(_ZN7cutlass13device_kernelIN5flash11enable_sm90INS1_16FlashAttnFwdSm90INS1_25CollectiveMainloopFwdSm90ILi2EN4cute5tupleIJNS5_1CILi1EEES8_S8_EEENS6_IJNS7_ILi128EEESA_NS7_ILi256EEEEEELi256ENS_12float_e4m3_tEfNS_4arch4Sm90ELb0ELb0ELb1ELb0ELb0ELb0ELb0ELb1ELb1ELb1ELb1ELb0EEENS1_21CollectiveEpilogueFwdINS6_IJSA_SB_SA_EEES9_NS_10bfloat16_tESF_Li256ELb0ELb1ELb1ELb1EEENS1_19SingleTileSchedulerILb0ELb1ELb1ELi128EEEEEEEEEvNT_6ParamsE)
        /*00c8*/ 	.word	0x00000004


	//----- nvinfo : EIATTR_FRAME_SIZE
	.align		4
.L_44:
        /*00cc*/ 	.byte	0x04, 0x11
        /*00ce*/ 	.short	(.L_46 - .L_45)
	.align		4
.L_45:
        /*00d0*/ 	.word	index@(_ZN7cutlass13device_kernelIN5flash11enable_sm90INS1_16FlashAttnFwdSm90INS1_25CollectiveMainloopFwdSm90ILi2EN4cute5tupleIJNS5_1CILi1EEES8_S8_EEENS6_IJNS7_ILi128EEESA_NS7_ILi256EEEEEELi256ENS_12float_e4m3_tEfNS_4arch4Sm90ELb0ELb0ELb1ELb0ELb0ELb0ELb0ELb1ELb1ELb1ELb1ELb0EEENS1_21CollectiveEpilogueFwdINS6_IJSA_SB_SA_EEES9_NS_10bfloat16_tESF_Li256ELb0ELb1ELb1ELb1EEENS1_19SingleTileSchedulerILb0ELb1ELb1ELi128EEEEEEEEEvNT_6ParamsE)
        /*00d4*/ 	.word	0x00000000


	//----- nvinfo : EIATTR_MIN_STACK_SIZE
	.align		4
.L_46:
        /*00d8*/ 	.byte	0x04, 0x12
        /*00da*/ 	.short	(.L_48 - .L_47)
	.align		4
.L_47:
        /*00dc*/ 	.word	index@(_ZN7cutlass13device_kernelIN5flash11enable_sm90INS1_16FlashAttnFwdSm90INS1_25CollectiveMainloopFwdSm90ILi2EN4cute5tupleIJNS5_1CILi1EEES8_S8_EEENS6_IJNS7_ILi128EEESA_NS7_ILi256EEEEEELi256ENS_12float_e4m3_tEfNS_4arch4Sm90ELb0ELb0ELb1ELb0ELb0ELb0ELb0ELb1ELb1ELb1ELb1ELb0EEENS1_21CollectiveEpilogueFwdINS6_IJSA_SB_SA_EEES9_NS_10bfloat16_tESF_Li256ELb0ELb1ELb1ELb1EEENS1_19SingleTileSchedulerILb0ELb1ELb1ELi128EEEEEEEEEvNT_6ParamsE)
        /*00e0*/ 	.word	0x00000000


	//----- nvinfo : EIATTR_MIN_STACK_SIZE
	.align		4
.L_48:
        /*00e4*/ 	.byte	0x04, 0x12
        /*00e6*/ 	.short	(.L_50 - .L_49)
	.align		4
.L_49:
        /*00e8*/ 	.word	index@(_ZN7cutlass13device_kernelIN5flash11enable_sm90INS1_16FlashAttnFwdSm90INS1_25CollectiveMainloopFwdSm90ILi2EN4cute5tupleIJNS5_1CILi1EEES8_S8_EEENS6_IJNS7_ILi128EEESA_NS7_ILi256EEEEEELi256ENS_12float_e4m3_tEfNS_4arch4Sm90ELb0ELb0ELb1ELb1ELb0ELb0ELb0ELb1ELb1ELb1ELb1ELb0EEENS1_21CollectiveEpilogueFwdINS6_IJSA_SB_SA_EEES9_NS_10bfloat16_tESF_Li256ELb1ELb1ELb1ELb1EEENS1_36VarlenDynamicPersistentTileSchedulerILi128ELi128ELi256ELi128ELb1ELb1ELb1ELb0ELb1ELb1EEEEEEEEEvNT_6ParamsE)
        /*00ec*/ 	.word	0x00000000


	//----- nvinfo : EIATTR_MIN_STACK_SIZE
	.align		4
.L_50:
        /*00f0*/ 	.byte	0x04, 0x12
        /*00f2*/ 	.short	(.L_52 - .L_51)
	.align		4
.L_51:
        /*00f4*/ 	.word	index@(_ZN7cutlass13device_kernelIN5flash11enable_sm90INS1_16FlashAttnFwdSm90INS1_25CollectiveMainloopFwdSm90ILi2EN4cute5tupleIJNS5_1CILi1EEES8_S8_EEENS6_IJNS7_ILi128EEESA_NS7_ILi256EEEEEELi256ENS_12float_e4m3_tEfNS_4arch4Sm90ELb0ELb0ELb1ELb1ELb0ELb1ELb0ELb1ELb1ELb1ELb1ELb0EEENS1_21CollectiveEpilogueFwdINS6_IJSA_SB_SA_EEES9_NS_10bfloat16_tESF_Li256ELb1ELb1ELb1ELb1EEENS1_36VarlenDynamicPersistentTileSchedulerILi128ELi128ELi256ELi128ELb1ELb1ELb1ELb0ELb1ELb1EEEEEEEEEvNT_6ParamsE)
        /*00f8*/ 	.word	0x00000000


	//----- nvinfo : EIATTR_MIN_STACK_SIZE
	.align		4
.L_52:
        /*00fc*/ 	.byte	0x04, 0x12
        /*00fe*/ 	.short	(.L_54 - .L_53)
	.align		4
.L_53:
        /*0100*/ 	.word	index@(_ZN7cutlass13device_kernelIN5flash11enable_sm90INS1_16FlashAttnFwdSm90INS1_25CollectiveMainloopFwdSm90ILi2EN4cute5tupleIJNS5_1CILi1EEES8_S8_EEENS6_IJNS7_ILi128EEENS7_ILi64EEENS7_ILi256EEEEEELi256ENS_12float_e4m3_tEfNS_4arch4Sm90ELb0ELb1ELb1ELb0ELb0ELb0ELb0ELb1ELb1ELb1ELb1ELb0EEENS1_21CollectiveEpilogueFwdINS6_IJSA_SC_SB_EEES9_NS_10bfloat16_tESG_Li256ELb0ELb1ELb1ELb1EEENS1_19SingleTileSchedulerILb0ELb1ELb1ELi128EEEEEEEEEvNT_6ParamsE)
        /*0104*/ 	.word	0x00000000


	//----- nvinfo : EIATTR_MIN_STACK_SIZE
	.align		4
.L_54:
        /*0108*/ 	.byte	0x04, 0x12
        /*010a*/ 	.short	(.L_56 - .L_55)
	.align		4
.L_55:
        /*010c*/ 	.word	index@(_ZN7cutlass13device_kernelIN5flash11enable_sm90INS1_16FlashAttnFwdSm90INS1_25CollectiveMainloopFwdSm90ILi2EN4cute5tupleIJNS5_1CILi1EEES8_S8_EEENS6_IJNS7_ILi128EEENS7_ILi64EEENS7_ILi256EEEEEELi256ENS_12float_e4m3_tEfNS_4arch4Sm90ELb0ELb1ELb1ELb1ELb0ELb0ELb0ELb1ELb1ELb1ELb1ELb0EEENS1_21CollectiveEpilogueFwdINS6_IJSA_SC_SB_EEES9_NS_10bfloat16_tESG_Li256ELb1ELb1ELb1ELb1EEENS1_36VarlenDynamicPersistentTileSchedulerILi128ELi64ELi256ELi128ELb1ELb1ELb1ELb1ELb0ELb1EEEEEEEEEvNT_6ParamsE)
        /*0110*/ 	.word	0x00000000


	//----- nvinfo : EIATTR_MIN_STACK_SIZE
	.align		4
.L_56:
        /*0114*/ 	.byte	0x04, 0x12
        /*0116*/ 	.short	(.L_58 - .L_57)
	.align		4
.L_57:
        /*0118*/ 	.word	index@(_ZN7cutlass13device_kernelIN5flash11enable_sm90INS1_16FlashAttnFwdSm90INS1_25CollectiveMainloopFwdSm90ILi2EN4cute5tupleIJNS5_1CILi1EEES8_S8_EEENS6_IJNS7_ILi128EEENS7_ILi64EEENS7_ILi256EEEEEELi256ENS_12float_e4m3_tEfNS_4arch4Sm90ELb0ELb1ELb1ELb1ELb0ELb1ELb0ELb1ELb1ELb1ELb1ELb0EEENS1_21CollectiveEpilogueFwdINS6_IJSA_SC_SB_EEES9_NS_10bfloat16_tESG_Li256ELb1ELb1ELb1ELb1EEENS1_36VarlenDynamicPersistentTileSchedulerILi128ELi64ELi256ELi128ELb1ELb1ELb1ELb1ELb0ELb1EEEEEEEEEvNT_6ParamsE)
        /*011c*/ 	.word	0x00000000


	//----- nvinfo : EIATTR_MIN_STACK_SIZE
	.align		4
.L_58:
        /*0120*/ 	.byte	0x04, 0x12
        /*0122*/ 	.short	(.L_60 - .L_59)
	.align		4
.L_59:
        /*0124*/ 	.word	index@(_ZN7cutlass13device_kernelIN5flash11enable_sm90INS1_16FlashAttnFwdSm90INS1_25CollectiveMainloopFwdSm90ILi2EN4cute5tupleIJNS5_1CILi1EEES8_S8_EEENS6_IJNS7_ILi128EEESA_NS7_ILi256EEEEEELi256ENS_12float_e4m3_tEfNS_4arch4Sm90ELb1ELb0ELb1ELb0ELb0ELb0ELb0ELb1ELb1ELb1ELb1ELb0EEENS1_21CollectiveEpilogueFwdINS6_IJSA_SB_SA_EEES9_NS_10bfloat16_tESF_Li256ELb0ELb1ELb1ELb1EEENS1_19SingleTileSchedulerILb0ELb1ELb1ELi128EEEEEEEEEvNT_6ParamsE)
        /*0128*/ 	.word	0x00000000


	//----- nvinfo : EIATTR_MIN_STACK_SIZE
	.align		4
.L_60:
        /*012c*/ 	.byte	0x04, 0x12
        /*012e*/ 	.short	(.L_62 - .L_61)
	.align		4
.L_61:
        /*0130*/ 	.word	index@(_ZN7cutlass13device_kernelIN5flash11enable_sm90INS1_16FlashAttnFwdSm90INS1_25CollectiveMainloopFwdSm90ILi2EN4cute5tupleIJNS5_1CILi1EEES8_S8_EEENS6_IJNS7_ILi128EEESA_NS7_ILi256EEEEEELi256ENS_12float_e4m3_tEfNS_4arch4Sm90ELb1ELb0ELb1ELb1ELb0ELb0ELb0ELb1ELb1ELb1ELb1ELb0EEENS1_21CollectiveEpilogueFwdINS6_IJSA_SB_SA_EEES9_NS_10bfloat16_tESF_Li256ELb1ELb1ELb1ELb1EEENS1_36VarlenDynamicPersistentTileSchedulerILi128ELi128ELi256ELi128ELb1ELb1ELb1ELb1ELb1ELb1EEEEEEEEEvNT_6ParamsE)
        /*0134*/ 	.word	0x00000000


	//----- nvinfo : EIATTR_MIN_STACK_SIZE
	.align		4
.L_62:
        /*0138*/ 	.byte	0x04, 0x12
        /*013a*/ 	.short	(.L_64 - .L_63)
	.align		4
.L_63:
        /*013c*/ 	.word	index@(_ZN7cutlass13device_kernelIN5flash11enable_sm90INS1_16FlashAttnFwdSm90INS1_25CollectiveMainloopFwdSm90ILi2EN4cute5tupleIJNS5_1CILi1EEES8_S8_EEENS6_IJNS7_ILi128EEESA_NS7_ILi256EEEEEELi256ENS_12float_e4m3_tEfNS_4arch4Sm90ELb1ELb0ELb1ELb1ELb0ELb1ELb0ELb1ELb1ELb1ELb1ELb0EEENS1_21CollectiveEpilogueFwdINS6_IJSA_SB_SA_EEES9_NS_10bfloat16_tESF_Li256ELb1ELb1ELb1ELb1EEENS1_36VarlenDynamicPersistentTileSchedulerILi128ELi128ELi256ELi128ELb1ELb1ELb1ELb1ELb1ELb1EEEEEEEEEvNT_6ParamsE)
        /*0140*/ 	.word	0x00000000
.L_64:


//--------------------- .nv.compat                --------------------------
	.section	.nv.compat,"",@"SHT_CUDA_COMPAT_INFO"
	.align	4
        /*0000*/ 	.byte	0x02, 0x09, 0x01, 0x00, 0x02, 0x02, 0x01, 0x00, 0x02, 0x05, 0x05, 0x00, 0x03, 0x07, 0x01, 0x01
        /*0010*/ 	.byte	0x02, 0x03, 0x00, 0x00, 0x02, 0x06, 0x01, 0x00, 0x04, 0x0b, 0x08, 0x00, 0x09, 0x00, 0x00, 0x00
        /*0020*/ 	.byte	0x00, 0x00, 0x00, 0x00


//--------------------- .nv.info._ZN7cutlass13device_kernelIN5flash11enable_sm90INS1_16FlashAttnFwdSm90INS1_25CollectiveMainloopFwdSm90ILi2EN4cute5tupleIJNS5_1CILi1EEES8_S8_EEENS6_IJNS7_ILi128EEESA_NS7_ILi256EEEEEELi256ENS_12float_e4m3_tEfNS_4arch4Sm90ELb0ELb0ELb1ELb0ELb0ELb0ELb0ELb1ELb1ELb1ELb1ELb0EEENS1_21CollectiveEpilogueFwdINS6_IJSA_SB_SA_EEES9_NS_10bfloat16_tESF_Li256ELb0ELb1ELb1ELb1EEENS1_19SingleTileSchedulerILb0ELb1ELb1ELi128EEEEEEEEEvNT_6ParamsE --------------------------
	.section	.nv.info._ZN7cutlass13device_kernelIN5flash11enable_sm90INS1_16FlashAttnFwdSm90INS1_25CollectiveMainloopFwdSm90ILi2EN4cute5tupleIJNS5_1CILi1EEES8_S8_EEENS6_IJNS7_ILi128EEESA_NS7_ILi256EEEEEELi256ENS_12float_e4m3_tEfNS_4arch4Sm90ELb0ELb0ELb1ELb0ELb0ELb0ELb0ELb1ELb1ELb1ELb1ELb0EEENS1_21CollectiveEpilogueFwdINS6_IJSA_SB_SA_EEES9_NS_10bfloat16_tESF_Li256ELb0ELb1ELb1ELb1EEENS1_19SingleTileSchedulerILb0ELb1ELb1ELi128EEEEEEEEEvNT_6ParamsE,"",@"SHT_CUDA_INFO"
	.sectionflags	@""
	.align	4


	//----- nvinfo : EIATTR_CUDA_API_VERSION
	.align		4
        /*0000*/ 	.byte	0x04, 0x37
        /*0002*/ 	.short	(.L_66 - .L_65)
.L_65:
        /*0004*/ 	.word	0x00000082


	//----- nvinfo : EIATTR_KPARAM_INFO
	.align		4
.L_66:
        /*0008*/ 	.byte	0x04, 0x17
        /*000a*/ 	.short	(.L_68 - .L_67)
.L_67:
        /*000c*/ 	.word	0x00000000
        /*0010*/ 	.short	0x0000
        /*0012*/ 	.short	0x0000
        /*0014*/ 	.byte	0x00, 0xf0, 0x01, 0x28


	//----- nvinfo : EIATTR_SPARSE_MMA_MASK
	.align		4
.L_68:
        /*0018*/ 	.byte	0x03, 0x50
        /*001a*/ 	.short	0x0000


	//----- nvinfo : EIATTR_MAXREG_COUNT
	.align		4
        /*001c*/ 	.byte	0x03, 0x1b
        /*001e*/ 	.short	0x00a8


	//----- nvinfo : EIATTR_MERCURY_ISA_VERSION
	.align		4
        /*0020*/ 	.byte	0x03, 0x5f
        /*0022*/ 	.short	0x0101


	//----- nvinfo : EIATTR_VRC_CTA_INIT_COUNT
	.align		4
        /*0024*/ 	.byte	0x02, 0x4a
	.zero		1
	.zero		1


	//----- nvinfo : EIATTR_EXIT_INSTR_OFFSETS
	.align		4
        /*0028*/ 	.byte	0x04, 0x1c
        /*002a*/ 	.short	(.L_70 - .L_69)


	//   ....[0]....
.L_69:
        /*002c*/ 	.word	0x00000010


	//----- nvinfo : EIATTR_MAX_THREADS
	.align		4
.L_70:
        /*0030*/ 	.byte	0x04, 0x05
        /*0032*/ 	.short	(.L_72 - .L_71)
.L_71:
        /*0034*/ 	.word	0x00000180
        /*0038*/ 	.word	0x00000001
        /*003c*/ 	.word	0x00000001


	//----- nvinfo : EIATTR_CBANK_PARAM_SIZE
	.align		4
.L_72:
        /*0040*/ 	.byte	0x03, 0x19
        /*0042*/ 	.short	0x0a00


	//----- nvinfo : EIATTR_PARAM_CBANK
	.align		4
        /*0044*/ 	.byte	0x04, 0x0a
        /*0046*/ 	.short	(.L_74 - .L_73)
	.align		4
.L_73:
        /*0048*/ 	.word	index@(.nv.constant0._ZN7cutlass13device_kernelIN5flash11enable_sm90INS1_16FlashAttnFwdSm90INS1_25CollectiveMainloopFwdSm90ILi2EN4cute5tupleIJNS5_1CILi1EEES8_S8_EEENS6_IJNS7_ILi128EEESA_NS7_ILi256EEEEEELi256ENS_12float_e4m3_tEfNS_4arch4Sm90ELb0ELb0ELb1ELb0ELb0ELb0ELb0ELb1ELb1ELb1ELb1ELb0EEENS1_21CollectiveEpilogueFwdINS6_IJSA_SB_SA_EEES9_NS_10bfloat16_tESF_Li256ELb0ELb1ELb1ELb1EEENS1_19SingleTileSchedulerILb0ELb1ELb1ELi128EEEEEEEEEvNT_6ParamsE)
        /*004c*/ 	.short	0x0380
        /*004e*/ 	.short	0x0a00


	//----- nvinfo : EIATTR_SW_WAR
	.align		4
.L_74:
        /*0050*/ 	.byte	0x04, 0x36
        /*0052*/ 	.short	(.L_76 - .L_75)
.L_75:
        /*0054*/ 	.word	0x00000008
.L_76:


//--------------------- .nv.info._ZN7cutlass13device_kernelIN5flash11enable_sm90INS1_16FlashAttnFwdSm90INS1_25CollectiveMainloopFwdSm90ILi2EN4cute5tupleIJNS5_1CILi1EEES8_S8_EEENS6_IJNS7_ILi128EEESA_NS7_ILi256EEEEEELi256ENS_12float_e4m3_tEfNS_4arch4Sm90ELb0ELb0ELb1ELb1ELb0ELb0ELb0ELb1ELb1ELb1ELb1ELb0EEENS1_21CollectiveEpilogueFwdINS6_IJSA_SB_SA_EEES9_NS_10bfloat16_tESF_Li256ELb1ELb1ELb1ELb1EEENS1_36VarlenDynamicPersistentTileSchedulerILi128ELi128ELi256ELi128ELb1ELb1ELb1ELb0ELb1ELb1EEEEEEEEEvNT_6ParamsE --------------------------
	.section	.nv.info._ZN7cutlass13device_kernelIN5flash11enable_sm90INS1_16FlashAttnFwdSm90INS1_25CollectiveMainloopFwdSm90ILi2EN4cute5tupleIJNS5_1CILi1EEES8_S8_EEENS6_IJNS7_ILi128EEESA_NS7_ILi256EEEEEELi256ENS_12float_e4m3_tEfNS_4arch4Sm90ELb0ELb0ELb1ELb1ELb0ELb0ELb0ELb1ELb1ELb1ELb1ELb0EEENS1_21CollectiveEpilogueFwdINS6_IJSA_SB_SA_EEES9_NS_10bfloat16_tESF_Li256ELb1ELb1ELb1ELb1EEENS1_36VarlenDynamicPersistentTileSchedulerILi128ELi128ELi256ELi128ELb1ELb1ELb1ELb0ELb1ELb1EEEEEEEEEvNT_6ParamsE,"",@"SHT_CUDA_INFO"
	.sectionflags	@""
	.align	4


	//----- nvinfo : EIATTR_CUDA_API_VERSION
	.align		4
        /*0000*/ 	.byte	0x04, 0x37
        /*0002*/ 	.short	(.L_78 - .L_77)
.L_77:
        /*0004*/ 	.word	0x00000082


	//----- nvinfo : EIATTR_KPARAM_INFO
	.align		4
.L_78:
        /*0008*/ 	.byte	0x04, 0x17
        /*000a*/ 	.short	(.L_80 - .L_79)
.L_79:
        /*000c*/ 	.word	0x00000000
        /*0010*/ 	.short	0x0000
        /*0012*/ 	.short	0x0000
        /*0014*/ 	.byte	0x00, 0xf0, 0x01, 0x2a


	//----- nvinfo : EIATTR_SPARSE_MMA_MASK
	.align		4
.L_80:
        /*0018*/ 	.byte	0x03, 0x50
        /*001a*/ 	.short	0x0000


	//----- nvinfo : EIATTR_MAXREG_COUNT
	.align		4
        /*001c*/ 	.byte	0x03, 0x1b
        /*001e*/ 	.short	0x00a8


	//----- nvinfo : EIATTR_MERCURY_ISA_VERSION
	.align		4
        /*0020*/ 	.byte	0x03, 0x5f
        /*0022*/ 	.short	0x0101


	//----- nvinfo : EIATTR_VRC_CTA_INIT_COUNT
	.align		4
        /*0024*/ 	.byte	0x02, 0x4a
	.zero		1
	.zero		1


	//----- nvinfo : EIATTR_EXIT_INSTR_OFFSETS
	.align		4
        /*0028*/ 	.byte	0x04, 0x1c
        /*002a*/ 	.short	(.L_82 - .L_81)


	//   ....[0]....
.L_81:
        /*002c*/ 	.word	0x00000010


	//----- nvinfo : EIATTR_MAX_THREADS
	.align		4
.L_82:
        /*0030*/ 	.byte	0x04, 0x05
        /*0032*/ 	.short	(.L_84 - .L_83)
.L_83:
        /*0034*/ 	.word	0x00000180
        /*0038*/ 	.word	0x00000001
        /*003c*/ 	.word	0x00000001


	//----- nvinfo : EIATTR_CBANK_PARAM_SIZE
	.align		4
.L_84:
        /*0040*/ 	.byte	0x03, 0x19
        /*0042*/ 	.short	0x0a80


	//----- nvinfo : EIATTR_PARAM_CBANK
	.align		4
        /*0044*/ 	.byte	0x04, 0x0a
        /*0046*/ 	.short	(.L_86 - .L_85)
	.align		4
.L_85:
        /*0048*/ 	.word	index@(.nv.constant0._ZN7cutlass13device_kernelIN5flash11enable_sm90INS1_16FlashAttnFwdSm90INS1_25CollectiveMainloopFwdSm90ILi2EN4cute5tupleIJNS5_1CILi1EEES8_S8_EEENS6_IJNS7_ILi128EEESA_NS7_ILi256EEEEEELi256ENS_12float_e4m3_tEfNS_4arch4Sm90ELb0ELb0ELb1ELb1ELb0ELb0ELb0ELb1ELb1ELb1ELb1ELb0EEENS1_21CollectiveEpilogueFwdINS6_IJSA_SB_SA_EEES9_NS_10bfloat16_tESF_Li256ELb1ELb1ELb1ELb1EEENS1_36VarlenDynamicPersistentTileSchedulerILi128ELi128ELi256ELi128ELb1ELb1ELb1ELb0ELb1ELb1EEEEEEEEEvNT_6ParamsE)
        /*004c*/ 	.short	0x0380
        /*004e*/ 	.short	0x0a80


	//----- nvinfo : EIATTR_SW_WAR
	.align		4
.L_86:
        /*0050*/ 	.byte	0x04, 0x36
        /*0052*/ 	.short	(.L_88 - .L_87)
.L_87:
        /*0054*/ 	.word	0x00000008
.L_88:


//--------------------- .nv.info._ZN7cutlass13device_kernelIN5flash11enable_sm90INS1_16FlashAttnFwdSm90INS1_25CollectiveMainloopFwdSm90ILi2EN4cute5tupleIJNS5_1CILi1EEES8_S8_EEENS6_IJNS7_ILi128EEESA_NS7_ILi256EEEEEELi256ENS_12float_e4m3_tEfNS_4arch4Sm90ELb0ELb0ELb1ELb1ELb0ELb1ELb0ELb1ELb1ELb1ELb1ELb0EEENS1_21CollectiveEpilogueFwdINS6_IJSA_SB_SA_EEES9_NS_10bfloat16_tESF_Li256ELb1ELb1ELb1ELb1EEENS1_36VarlenDynamicPersistentTileSchedulerILi128ELi128ELi256ELi128ELb1ELb1ELb1ELb0ELb1ELb1EEEEEEEEEvNT_6ParamsE --------------------------
	.section	.nv.info._ZN7cutlass13device_kernelIN5flash11enable_sm90INS1_16FlashAttnFwdSm90INS1_25CollectiveMainloopFwdSm90ILi2EN4cute5tupleIJNS5_1CILi1EEES8_S8_EEENS6_IJNS7_ILi128EEESA_NS7_ILi256EEEEEELi256ENS_12float_e4m3_tEfNS_4arch4Sm90ELb0ELb0ELb1ELb1ELb0ELb1ELb0ELb1ELb1ELb1ELb1ELb0EEENS1_21CollectiveEpilogueFwdINS6_IJSA_SB_SA_EEES9_NS_10bfloat16_tESF_Li256ELb1ELb1ELb1ELb1EEENS1_36VarlenDynamicPersistentTileSchedulerILi128ELi128ELi256ELi128ELb1ELb1ELb1ELb0ELb1ELb1EEEEEEEEEvNT_6ParamsE,"",@"SHT_CUDA_INFO"
	.sectionflags	@""
	.align	4


	//----- nvinfo : EIATTR_CUDA_API_VERSION
	.align		4
        /*0000*/ 	.byte	0x04, 0x37
        /*0002*/ 	.short	(.L_90 - .L_89)
.L_89:
        /*0004*/ 	.word	0x00000082


	//----- nvinfo : EIATTR_KPARAM_INFO
	.align		4
.L_90:
        /*0008*/ 	.byte	0x04, 0x17
        /*000a*/ 	.short	(.L_92 - .L_91)
.L_91:
        /*000c*/ 	.word	0x00000000
        /*0010*/ 	.short	0x0000
        /*0012*/ 	.short	0x0000
        /*0014*/ 	.byte	0x00, 0xf0, 0x01, 0x2a


	//----- nvinfo : EIATTR_SPARSE_MMA_MASK
	.align		4
.L_92:
        /*0018*/ 	.byte	0x03, 0x50
        /*001a*/ 	.short	0x0000


	//----- nvinfo : EIATTR_MAXREG_COUNT
	.align		4
        /*001c*/ 	.byte	0x03, 0x1b
        /*001e*/ 	.short	0x00a8


	//----- nvinfo : EIATTR_MERCURY_ISA_VERSION
	.align		4
        /*0020*/ 	.byte	0x03, 0x5f
        /*0022*/ 	.short	0x0101


	//----- nvinfo : EIATTR_VRC_CTA_INIT_COUNT
	.align		4
        /*0024*/ 	.byte	0x02, 0x4a
	.zero		1
	.zero		1


	//----- nvinfo : EIATTR_EXIT_INSTR_OFFSETS
	.align		4
        /*0028*/ 	.byte	0x04, 0x1c
        /*002a*/ 	.short	(.L_94 - .L_93)


	//   ....[0]....
.L_93:
        /*002c*/ 	.word	0x00000010


	//----- nvinfo : EIATTR_MAX_THREADS
	.align		4
.L_94:
        /*0030*/ 	.byte	0x04, 0x05
        /*0032*/ 	.short	(.L_96 - .L_95)
.L_95:
        /*0034*/ 	.word	0x00000180
        /*0038*/ 	.word	0x00000001
        /*003c*/ 	.word	0x00000001


	//----- nvinfo : EIATTR_CBANK_PARAM_SIZE
	.align		4
.L_96:
        /*0040*/ 	.byte	0x03, 0x19
        /*0042*/ 	.short	0x0a80


	//----- nvinfo : EIATTR_PARAM_CBANK
	.align		4
        /*0044*/ 	.byte	0x04, 0x0a
        /*0046*/ 	.short	(.L_98 - .L_97)
	.align		4
.L_97:
        /*0048*/ 	.word	index@(.nv.constant0._ZN7cutlass13device_kernelIN5flash11enable_sm90INS1_16FlashAttnFwdSm90INS1_25CollectiveMainloopFwdSm90ILi2EN4cute5tupleIJNS5_1CILi1EEES8_S8_EEENS6_IJNS7_ILi128EEESA_NS7_ILi256EEEEEELi256ENS_12float_e4m3_tEfNS_4arch4Sm90ELb0ELb0ELb1ELb1ELb0ELb1ELb0ELb1ELb1ELb1ELb1ELb0EEENS1_21CollectiveEpilogueFwdINS6_IJSA_SB_SA_EEES9_NS_10bfloat16_tESF_Li256ELb1ELb1ELb1ELb1EEENS1_36VarlenDynamicPersistentTileSchedulerILi128ELi128ELi256ELi128ELb1ELb1ELb1ELb0ELb1ELb1EEEEEEEEEvNT_6ParamsE)
        /*004c*/ 	.short	0x0380
        /*004e*/ 	.short	0x0a80


	//----- nvinfo : EIATTR_SW_WAR
	.align		4
.L_98:
        /*0050*/ 	.byte	0x04, 0x36
        /*0052*/ 	.short	(.L_100 - .L_99)
.L_99:
        /*0054*/ 	.word	0x00000008
.L_100:


//--------------------- .nv.info._ZN7cutlass13device_kernelIN5flash11enable_sm90INS1_16FlashAttnFwdSm90INS1_25CollectiveMainloopFwdSm90ILi2EN4cute5tupleIJNS5_1CILi1EEES8_S8_EEENS6_IJNS7_ILi128EEENS7_ILi64EEENS7_ILi256EEEEEELi256ENS_12float_e4m3_tEfNS_4arch4Sm90ELb0ELb1ELb1ELb0ELb0ELb0ELb0ELb1ELb1ELb1ELb1ELb0EEENS1_21CollectiveEpilogueFwdINS6_IJSA_SC_SB_EEES9_NS_10bfloat16_tESG_Li256ELb0ELb1ELb1ELb1EEENS1_19SingleTileSchedulerILb0ELb1ELb1ELi128EEEEEEEEEvNT_6ParamsE --------------------------
	.section	.nv.info._ZN7cutlass13device_kernelIN5flash11enable_sm90INS1_16FlashAttnFwdSm90INS1_25CollectiveMainloopFwdSm90ILi2EN4cute5tupleIJNS5_1CILi1EEES8_S8_EEENS6_IJNS7_ILi128EEENS7_ILi64EEENS7_ILi256EEEEEELi256ENS_12float_e4m3_tEfNS_4arch4Sm90ELb0ELb1ELb1ELb0ELb0ELb0ELb0ELb1ELb1ELb1ELb1ELb0EEENS1_21CollectiveEpilogueFwdINS6_IJSA_SC_SB_EEES9_NS_10bfloat16_tESG_Li256ELb0ELb1ELb1ELb1EEENS1_19SingleTileSchedulerILb0ELb1ELb1ELi128EEEEEEEEEvNT_6ParamsE,"",@"SHT_CUDA_INFO"
	.sectionflags	@""
	.align	4


	//----- nvinfo : EIATTR_CUDA_API_VERSION
	.align		4
        /*0000*/ 	.byte	0x04, 0x37
        /*0002*/ 	.short	(.L_102 - .L_101)
.L_101:
        /*0004*/ 	.word	0x00000082


	//----- nvinfo : EIATTR_KPARAM_INFO
	.align		4
.L_102:
        /*0008*/ 	.byte	0x04, 0x17
        /*000a*/ 	.short	(.L_104 - .L_103)
.L_103:
        /*000c*/ 	.word	0x00000000
        /*0010*/ 	.short	0x0000
        /*0012*/ 	.short	0x0000
        /*0014*/ 	.byte	0x00, 0xf0, 0x01, 0x28


	//----- nvinfo : EIATTR_SPARSE_MMA_MASK
	.align		4
.L_104:
        /*0018*/ 	.byte	0x03, 0x50
        /*001a*/ 	.short	0x0000


	//----- nvinfo : EIATTR_MAXREG_COUNT
	.align		4
        /*001c*/ 	.byte	0x03, 0x1b
        /*001e*/ 	.short	0x00a8


	//----- nvinfo : EIATTR_MERCURY_ISA_VERSION
	.align		4
        /*0020*/ 	.byte	0x03, 0x5f
        /*0022*/ 	.short	0x0101


	//----- nvinfo : EIATTR_VRC_CTA_INIT_COUNT
	.align		4
        /*0024*/ 	.byte	0x02, 0x4a
	.zero		1
	.zero		1


	//----- nvinfo : EIATTR_EXIT_INSTR_OFFSETS
	.align		4
        /*0028*/ 	.byte	0x04, 0x1c
        /*002a*/ 	.short	(.L_106 - .L_105)


	//   ....[0]....
.L_105:
        /*002c*/ 	.word	0x00000010


	//----- nvinfo : EIATTR_MAX_THREADS
	.align		4
.L_106:
        /*0030*/ 	.byte	0x04, 0x05
        /*0032*/ 	.short	(.L_108 - .L_107)
.L_107:
        /*0034*/ 	.word	0x00000180
        /*0038*/ 	.word	0x00000001
        /*003c*/ 	.word	0x00000001


	//----- nvinfo : EIATTR_CBANK_PARAM_SIZE
	.align		4
.L_108:
        /*0040*/ 	.byte	0x03, 0x19
        /*0042*/ 	.short	0x0a00


	//----- nvinfo : EIATTR_PARAM_CBANK
	.align		4
        /*0044*/ 	.byte	0x04, 0x0a
        /*0046*/ 	.short	(.L_110 - .L_109)
	.align		4
.L_109:
        /*0048*/ 	.word	index@(.nv.constant0._ZN7cutlass13device_kernelIN5flash11enable_sm90INS1_16FlashAttnFwdSm90INS1_25CollectiveMainloopFwdSm90ILi2EN4cute5tupleIJNS5_1CILi1EEES8_S8_EEENS6_IJNS7_ILi128EEENS7_ILi64EEENS7_ILi256EEEEEELi256ENS_12float_e4m3_tEfNS_4arch4Sm90ELb0ELb1ELb1ELb0ELb0ELb0ELb0ELb1ELb1ELb1ELb1ELb0EEENS1_21CollectiveEpilogueFwdINS6_IJSA_SC_SB_EEES9_NS_10bfloat16_tESG_Li256ELb0ELb1ELb1ELb1EEENS1_19SingleTileSchedulerILb0ELb1ELb1ELi128EEEEEEEEEvNT_6ParamsE)
        /*004c*/ 	.short	0x0380
        /*004e*/ 	.short	0x0a00


	//----- nvinfo : EIATTR_SW_WAR
	.align		4
.L_110:
        /*0050*/ 	.byte	0x04, 0x36
        /*0052*/ 	.short	(.L_112 - .L_111)
.L_111:
        /*0054*/ 	.word	0x00000008
.L_112:


//--------------------- .nv.info._ZN7cutlass13device_kernelIN5flash11enable_sm90INS1_16FlashAttnFwdSm90INS1_25CollectiveMainloopFwdSm90ILi2EN4cute5tupleIJNS5_1CILi1EEES8_S8_EEENS6_IJNS7_ILi128EEENS7_ILi64EEENS7_ILi256EEEEEELi256ENS_12float_e4m3_tEfNS_4arch4Sm90ELb0ELb1ELb1ELb1ELb0ELb0ELb0ELb1ELb1ELb1ELb1ELb0EEENS1_21CollectiveEpilogueFwdINS6_IJSA_SC_SB_EEES9_NS_10bfloat16_tESG_Li256ELb1ELb1ELb1ELb1EEENS1_36VarlenDynamicPersistentTileSchedulerILi128ELi64ELi256ELi128ELb1ELb1ELb1ELb1ELb0ELb1EEEEEEEEEvNT_6ParamsE --------------------------
	.section	.nv.info._ZN7cutlass13device_kernelIN5flash11enable_sm90INS1_16FlashAttnFwdSm90INS1_25CollectiveMainloopFwdSm90ILi2EN4cute5tupleIJNS5_1CILi1EEES8_S8_EEENS6_IJNS7_ILi128EEENS7_ILi64EEENS7_ILi256EEEEEELi256ENS_12float_e4m3_tEfNS_4arch4Sm90ELb0ELb1ELb1ELb1ELb0ELb0ELb0ELb1ELb1ELb1ELb1ELb0EEENS1_21CollectiveEpilogueFwdINS6_IJSA_SC_SB_EEES9_NS_10bfloat16_tESG_Li256ELb1ELb1ELb1ELb1EEENS1_36VarlenDynamicPersistentTileSchedulerILi128ELi64ELi256ELi128ELb1ELb1ELb1ELb1ELb0ELb1EEEEEEEEEvNT_6ParamsE,"",@"SHT_CUDA_INFO"
	.sectionflags	@""
	.align	4


	//----- nvinfo : EIATTR_CUDA_API_VERSION
	.align		4
        /*0000*/ 	.byte	0x04, 0x37
        /*0002*/ 	.short	(.L_114 - .L_113)
.L_113:
        /*0004*/ 	.word	0x00000082


	//----- nvinfo : EIATTR_KPARAM_INFO
	.align		4
.L_114:
        /*0008*/ 	.byte	0x04, 0x17
        /*000a*/ 	.short	(.L_116 - .L_115)
.L_115:
        /*000c*/ 	.word	0x00000000
        /*0010*/ 	.short	0x0000
        /*0012*/ 	.short	0x0000
        /*0014*/ 	.byte	0x00, 0xf0, 0x01, 0x2a


	//----- nvinfo : EIATTR_SPARSE_MMA_MASK
	.align		4
.L_116:
        /*0018*/ 	.byte	0x03, 0x50
        /*001a*/ 	.short	0x0000


	//----- nvinfo : EIATTR_MAXREG_COUNT
	.align		4
        /*001c*/ 	.byte	0x03, 0x1b
        /*001e*/ 	.short	0x00a8


	//----- nvinfo : EIATTR_MERCURY_ISA_VERSION
	.align		4
        /*0020*/ 	.byte	0x03, 0x5f
        /*0022*/ 	.short	0x0101


	//----- nvinfo : EIATTR_VRC_CTA_INIT_COUNT
	.align		4
        /*0024*/ 	.byte	0x02, 0x4a
	.zero		1
	.zero		1


	//----- nvinfo : EIATTR_EXIT_INSTR_OFFSETS
	.align		4
        /*0028*/ 	.byte	0x04, 0x1c
        /*002a*/ 	.short	(.L_118 - .L_117)


	//   ....[0]....
.L_117:
        /*002c*/ 	.word	0x00000010


	//----- nvinfo : EIATTR_MAX_THREADS
	.align		4
.L_118:
        /*0030*/ 	.byte	0x04, 0x05
        /*0032*/ 	.short	(.L_120 - .L_119)
.L_119:
        /*0034*/ 	.word	0x00000180
        /*0038*/ 	.word	0x00000001
        /*003c*/ 	.word	0x00000001


	//----- nvinfo : EIATTR_CBANK_PARAM_SIZE
	.align		4
.L_120:
        /*0040*/ 	.byte	0x03, 0x19
        /*0042*/ 	.short	0x0a80


	//----- nvinfo : EIATTR_PARAM_CBANK
	.align		4
        /*0044*/ 	.byte	0x04, 0x0a
        /*0046*/ 	.short	(.L_122 - .L_121)
	.align		4
.L_121:
        /*0048*/ 	.word	index@(.nv.constant0._ZN7cutlass13device_kernelIN5flash11enable_sm90INS1_16FlashAttnFwdSm90INS1_25CollectiveMainloopFwdSm90ILi2EN4cute5tupleIJNS5_1CILi1EEES8_S8_EEENS6_IJNS7_ILi128EEENS7_ILi64EEENS7_ILi256EEEEEELi256ENS_12float_e4m3_tEfNS_4arch4Sm90ELb0ELb1ELb1ELb1ELb0ELb0ELb0ELb1ELb1ELb1ELb1ELb0EEENS1_21CollectiveEpilogueFwdINS6_IJSA_SC_SB_EEES9_NS_10bfloat16_tESG_Li256ELb1ELb1ELb1ELb1EEENS1_36VarlenDynamicPersistentTileSchedulerILi128ELi64ELi256ELi128ELb1ELb1ELb1ELb1ELb0ELb1EEEEEEEEEvNT_6ParamsE)
        /*004c*/ 	.short	0x0380
        /*004e*/ 	.short	0x0a80


	//----- nvinfo : EIATTR_SW_WAR
	.align		4
.L_122:
        /*0050*/ 	.byte	0x04, 0x36
        /*0052*/ 	.short	(.L_124 - .L_123)
.L_123:
        /*0054*/ 	.word	0x00000008
.L_124:


//--------------------- .nv.info._ZN7cutlass13device_kernelIN5flash11enable_sm90INS1_16FlashAttnFwdSm90INS1_25CollectiveMainloopFwdSm90ILi2EN4cute5tupleIJNS5_1CILi1EEES8_S8_EEENS6_IJNS7_ILi128EEENS7_ILi64EEENS7_ILi256EEEEEELi256ENS_12float_e4m3_tEfNS_4arch4Sm90ELb0ELb1ELb1ELb1ELb0ELb1ELb0ELb1ELb1ELb1ELb1ELb0EEENS1_21CollectiveEpilogueFwdINS6_IJSA_SC_SB_EEES9_NS_10bfloat16_tESG_Li256ELb1ELb1ELb1ELb1EEENS1_36VarlenDynamicPersistentTileSchedulerILi128ELi64ELi256ELi128ELb1ELb1ELb1ELb1ELb0ELb1EEEEEEEEEvNT_6ParamsE --------------------------
	.section	.nv.info._ZN7cutlass13device_kernelIN5flash11enable_sm90INS1_16FlashAttnFwdSm90INS1_25CollectiveMainloopFwdSm90ILi2EN4cute5tupleIJNS5_1CILi1EEES8_S8_EEENS6_IJNS7_ILi128EEENS7_ILi64EEENS7_ILi256EEEEEELi256ENS_12float_e4m3_tEfNS_4arch4Sm90ELb0ELb1ELb1ELb1ELb0ELb1ELb0ELb1ELb1ELb1ELb1ELb0EEENS1_21CollectiveEpilogueFwdINS6_IJSA_SC_SB_EEES9_NS_10bfloat16_tESG_Li256ELb1ELb1ELb1ELb1EEENS1_36VarlenDynamicPersistentTileSchedulerILi128ELi64ELi256ELi128ELb1ELb1ELb1ELb1ELb0ELb1EEEEEEEEEvNT_6ParamsE,"",@"SHT_CUDA_INFO"
	.sectionflags	@""
	.align	4


	//----- nvinfo : EIATTR_CUDA_API_VERSION
	.align		4
        /*0000*/ 	.byte	0x04, 0x37
        /*0002*/ 	.short	(.L_126 - .L_125)
.L_125:
        /*0004*/ 	.word	0x00000082


	//----- nvinfo : EIATTR_KPARAM_INFO
	.align		4
.L_126:
        /*0008*/ 	.byte	0x04, 0x17
        /*000a*/ 	.short	(.L_128 - .L_127)
.L_127:
        /*000c*/ 	.word	0x00000000
        /*0010*/ 	.short	0x0000
        /*0012*/ 	.short	0x0000
        /*0014*/ 	.byte	0x00, 0xf0, 0x01, 0x2a


	//----- nvinfo : EIATTR_SPARSE_MMA_MASK
	.align		4
.L_128:
        /*0018*/ 	.byte	0x03, 0x50
        /*001a*/ 	.short	0x0000


	//----- nvinfo : EIATTR_MAXREG_COUNT
	.align		4
        /*001c*/ 	.byte	0x03, 0x1b
        /*001e*/ 	.short	0x00a8


	//----- nvinfo : EIATTR_MERCURY_ISA_VERSION
	.align		4
        /*0020*/ 	.byte	0x03, 0x5f
        /*0022*/ 	.short	0x0101


	//----- nvinfo : EIATTR_VRC_CTA_INIT_COUNT
	.align		4
        /*0024*/ 	.byte	0x02, 0x4a
	.zero		1
	.zero		1


	//----- nvinfo : EIATTR_EXIT_INSTR_OFFSETS
	.align		4
        /*0028*/ 	.byte	0x04, 0x1c
        /*002a*/ 	.short	(.L_130 - .L_129)


	//   ....[0]....
.L_129:
        /*002c*/ 	.word	0x00000010


	//----- nvinfo : EIATTR_MAX_THREADS
	.align		4
.L_130:
        /*0030*/ 	.byte	0x04, 0x05
        /*0032*/ 	.short	(.L_132 - .L_131)
.L_131:
        /*0034*/ 	.word	0x00000180
        /*0038*/ 	.word	0x00000001
        /*003c*/ 	.word	0x00000001


	//----- nvinfo : EIATTR_CBANK_PARAM_SIZE
	.align		4
.L_132:
        /*0040*/ 	.byte	0x03, 0x19
        /*0042*/ 	.short	0x0a80


	//----- nvinfo : EIATTR_PARAM_CBANK
	.align		4
        /*0044*/ 	.byte	0x04, 0x0a
        /*0046*/ 	.short	(.L_134 - .L_133)
	.align		4
.L_133:
        /*0048*/ 	.word	index@(.nv.constant0._ZN7cutlass13device_kernelIN5flash11enable_sm90INS1_16FlashAttnFwdSm90INS1_25CollectiveMainloopFwdSm90ILi2EN4cute5tupleIJNS5_1CILi1EEES8_S8_EEENS6_IJNS7_ILi128EEENS7_ILi64EEENS7_ILi256EEEEEELi256ENS_12float_e4m3_tEfNS_4arch4Sm90ELb0ELb1ELb1ELb1ELb0ELb1ELb0ELb1ELb1ELb1ELb1ELb0EEENS1_21CollectiveEpilogueFwdINS6_IJSA_SC_SB_EEES9_NS_10bfloat16_tESG_Li256ELb1ELb1ELb1ELb1EEENS1_36VarlenDynamicPersistentTileSchedulerILi128ELi64ELi256ELi128ELb1ELb1ELb1ELb1ELb0ELb1EEEEEEEEEvNT_6ParamsE)
        /*004c*/ 	.short	0x0380
        /*004e*/ 	.short	0x0a80


	//----- nvinfo : EIATTR_SW_WAR
	.align		4
.L_134:
        /*0050*/ 	.byte	0x04, 0x36
        /*0052*/ 	.short	(.L_136 - .L_135)
.L_135:
        /*0054*/ 	.word	0x00000008
.L_136:


//--------------------- .nv.info._ZN7cutlass13device_kernelIN5flash11enable_sm90INS1_16FlashAttnFwdSm90INS1_25CollectiveMainloopFwdSm90ILi2EN4cute5tupleIJNS5_1CILi1EEES8_S8_EEENS6_IJNS7_ILi128EEESA_NS7_ILi256EEEEEELi256ENS_12float_e4m3_tEfNS_4arch4Sm90ELb1ELb0ELb1ELb0ELb0ELb0ELb0ELb1ELb1ELb1ELb1ELb0EEENS1_21CollectiveEpilogueFwdINS6_IJSA_SB_SA_EEES9_NS_10bfloat16_tESF_Li256ELb0ELb1ELb1ELb1EEENS1_19SingleTileSchedulerILb0ELb1ELb1ELi128EEEEEEEEEvNT_6ParamsE --------------------------
	.section	.nv.info._ZN7cutlass13device_kernelIN5flash11enable_sm90INS1_16FlashAttnFwdSm90INS1_25CollectiveMainloopFwdSm90ILi2EN4cute5tupleIJNS5_1CILi1EEES8_S8_EEENS6_IJNS7_ILi128EEESA_NS7_ILi256EEEEEELi256ENS_12float_e4m3_tEfNS_4arch4Sm90ELb1ELb0ELb1ELb0ELb0ELb0ELb0ELb1ELb1ELb1ELb1ELb0EEENS1_21CollectiveEpilogueFwdINS6_IJSA_SB_SA_EEES9_NS_10bfloat16_tESF_Li256ELb0ELb1ELb1ELb1EEENS1_19SingleTileSchedulerILb0ELb1ELb1ELi128EEEEEEEEEvNT_6ParamsE,"",@"SHT_CUDA_INFO"
	.sectionflags	@""
	.align	4


	//----- nvinfo : EIATTR_CUDA_API_VERSION
	.align		4
        /*0000*/ 	.byte	0x04, 0x37
        /*0002*/ 	.short	(.L_138 - .L_137)
.L_137:
        /*0004*/ 	.word	0x00000082


	//----- nvinfo : EIATTR_KPARAM_INFO
	.align		4
.L_138:
        /*0008*/ 	.byte	0x04, 0x17
        /*000a*/ 	.short	(.L_140 - .L_139)
.L_139:
        /*000c*/ 	.word	0x00000000
        /*0010*/ 	.short	0x0000
        /*0012*/ 	.short	0x0000
        /*0014*/ 	.byte	0x00, 0xf0, 0x01, 0x28


	//----- nvinfo : EIATTR_SPARSE_MMA_MASK
	.align		4
.L_140:
        /*0018*/ 	.byte	0x03, 0x50
        /*001a*/ 	.short	0x0000


	//----- nvinfo : EIATTR_MAXREG_COUNT
	.align		4
        /*001c*/ 	.byte	0x03, 0x1b
        /*001e*/ 	.short	0x00a8


	//----- nvinfo : EIATTR_MERCURY_ISA_VERSION
	.align		4
        /*0020*/ 	.byte	0x03, 0x5f
        /*0022*/ 	.short	0x0101


	//----- nvinfo : EIATTR_VRC_CTA_INIT_COUNT
	.align		4
        /*0024*/ 	.byte	0x02, 0x4a
	.zero		1
	.zero		1


	//----- nvinfo : EIATTR_EXIT_INSTR_OFFSETS
	.align		4
        /*0028*/ 	.byte	0x04, 0x1c
        /*002a*/ 	.short	(.L_142 - .L_141)


	//   ....[0]....
.L_141:
        /*002c*/ 	.word	0x00000010


	//----- nvinfo : EIATTR_MAX_THREADS
	.align		4
.L_142:
        /*0030*/ 	.byte	0x04, 0x05
        /*0032*/ 	.short	(.L_144 - .L_143)
.L_143:
        /*0034*/ 	.word	0x00000180
        /*0038*/ 	.word	0x00000001
        /*003c*/ 	.word	0x00000001


	//----- nvinfo : EIATTR_CBANK_PARAM_SIZE
	.align		4
.L_144:
        /*0040*/ 	.byte	0x03, 0x19
        /*0042*/ 	.short	0x0a00


	//----- nvinfo : EIATTR_PARAM_CBANK
	.align		4
        /*0044*/ 	.byte	0x04, 0x0a
        /*0046*/ 	.short	(.L_146 - .L_145)
	.align		4
.L_145:
        /*0048*/ 	.word	index@(.nv.constant0._ZN7cutlass13device_kernelIN5flash11enable_sm90INS1_16FlashAttnFwdSm90INS1_25CollectiveMainloopFwdSm90ILi2EN4cute5tupleIJNS5_1CILi1EEES8_S8_EEENS6_IJNS7_ILi128EEESA_NS7_ILi256EEEEEELi256ENS_12float_e4m3_tEfNS_4arch4Sm90ELb1ELb0ELb1ELb0ELb0ELb0ELb0ELb1ELb1ELb1ELb1ELb0EEENS1_21CollectiveEpilogueFwdINS6_IJSA_SB_SA_EEES9_NS_10bfloat16_tESF_Li256ELb0ELb1ELb1ELb1EEENS1_19SingleTileSchedulerILb0ELb1ELb1ELi128EEEEEEEEEvNT_6ParamsE)
        /*004c*/ 	.short	0x0380
        /*004e*/ 	.short	0x0a00


	//----- nvinfo : EIATTR_SW_WAR
	.align		4
.L_146:
        /*0050*/ 	.byte	0x04, 0x36
        /*0052*/ 	.short	(.L_148 - .L_147)
.L_147:
        /*0054*/ 	.word	0x00000008
.L_148:


//--------------------- .nv.info._ZN7cutlass13device_kernelIN5flash11enable_sm90INS1_16FlashAttnFwdSm90INS1_25CollectiveMainloopFwdSm90ILi2EN4cute5tupleIJNS5_1CILi1EEES8_S8_EEENS6_IJNS7_ILi128EEESA_NS7_ILi256EEEEEELi256ENS_12float_e4m3_tEfNS_4arch4Sm90ELb1ELb0ELb1ELb1ELb0ELb0ELb0ELb1ELb1ELb1ELb1ELb0EEENS1_21CollectiveEpilogueFwdINS6_IJSA_SB_SA_EEES9_NS_10bfloat16_tESF_Li256ELb1ELb1ELb1ELb1EEENS1_36VarlenDynamicPersistentTileSchedulerILi128ELi128ELi256ELi128ELb1ELb1ELb1ELb1ELb1ELb1EEEEEEEEEvNT_6ParamsE --------------------------
	.section	.nv.info._ZN7cutlass13device_kernelIN5flash11enable_sm90INS1_16FlashAttnFwdSm90INS1_25CollectiveMainloopFwdSm90ILi2EN4cute5tupleIJNS5_1CILi1EEES8_S8_EEENS6_IJNS7_ILi128EEESA_NS7_ILi256EEEEEELi256ENS_12float_e4m3_tEfNS_4arch4Sm90ELb1ELb0ELb1ELb1ELb0ELb0ELb0ELb1ELb1ELb1ELb1ELb0EEENS1_21CollectiveEpilogueFwdINS6_IJSA_SB_SA_EEES9_NS_10bfloat16_tESF_Li256ELb1ELb1ELb1ELb1EEENS1_36VarlenDynamicPersistentTileSchedulerILi128ELi128ELi256ELi128ELb1ELb1ELb1ELb1ELb1ELb1EEEEEEEEEvNT_6ParamsE,"",@"SHT_CUDA_INFO"
	.sectionflags	@""
	.align	4


	//----- nvinfo : EIATTR_CUDA_API_VERSION
	.align		4
        /*0000*/ 	.byte	0x04, 0x37
        /*0002*/ 	.short	(.L_150 - .L_149)
.L_149:
        /*0004*/ 	.word	0x00000082


	//----- nvinfo : EIATTR_KPARAM_INFO
	.align		4
.L_150:
        /*0008*/ 	.byte	0x04, 0x17
        /*000a*/ 	.short	(.L_152 - .L_151)
.L_151:
        /*000c*/ 	.word	0x00000000
        /*0010*/ 	.short	0x0000
        /*0012*/ 	.short	0x0000
        /*0014*/ 	.byte	0x00, 0xf0, 0x01, 0x2a


	//----- nvinfo : EIATTR_SPARSE_MMA_MASK
	.align		4
.L_152:
        /*0018*/ 	.byte	0x03, 0x50
        /*001a*/ 	.short	0x0000


	//----- nvinfo : EIATTR_MAXREG_COUNT
	.align		4
        /*001c*/ 	.byte	0x03, 0x1b
        /*001e*/ 	.short	0x00a8


	//----- nvinfo : EIATTR_MERCURY_ISA_VERSION
	.align		4
        /*0020*/ 	.byte	0x03, 0x5f
        /*0022*/ 	.short	0x0101


	//----- nvinfo : EIATTR_VRC_CTA_INIT_COUNT
	.align		4
        /*0024*/ 	.byte	0x02, 0x4a
	.zero		1
	.zero		1


	//----- nvinfo : EIATTR_EXIT_INSTR_OFFSETS
	.align		4
        /*0028*/ 	.byte	0x04, 0x1c
        /*002a*/ 	.short	(.L_154 - .L_153)


	//   ....[0]....
.L_153:
        /*002c*/ 	.word	0x00000010


	//----- nvinfo : EIATTR_MAX_THREADS
	.align		4
.L_154:
        /*0030*/ 	.byte	0x04, 0x05
        /*0032*/ 	.short	(.L_156 - .L_155)
.L_155:
        /*0034*/ 	.word	0x00000180
        /*0038*/ 	.word	0x00000001
        /*003c*/ 	.word	0x00000001


	//----- nvinfo : EIATTR_CBANK_PARAM_SIZE
	.align		4
.L_156:
        /*0040*/ 	.byte	0x03, 0x19
        /*0042*/ 	.short	0x0a80


	//----- nvinfo : EIATTR_PARAM_CBANK
	.align		4
        /*0044*/ 	.byte	0x04, 0x0a
        /*0046*/ 	.short	(.L_158 - .L_157)
	.align		4
.L_157:
        /*0048*/ 	.word	index@(.nv.constant0._ZN7cutlass13device_kernelIN5flash11enable_sm90INS1_16FlashAttnFwdSm90INS1_25CollectiveMainloopFwdSm90ILi2EN4cute5tupleIJNS5_1CILi1EEES8_S8_EEENS6_IJNS7_ILi128EEESA_NS7_ILi256EEEEEELi256ENS_12float_e4m3_tEfNS_4arch4Sm90ELb1ELb0ELb1ELb1ELb0ELb0ELb0ELb1ELb1ELb1ELb1ELb0EEENS1_21CollectiveEpilogueFwdINS6_IJSA_SB_SA_EEES9_NS_10bfloat16_tESF_Li256ELb1ELb1ELb1ELb1EEENS1_36VarlenDynamicPersistentTileSchedulerILi128ELi128ELi256ELi128ELb1ELb1ELb1ELb1ELb1ELb1EEEEEEEEEvNT_6ParamsE)
        /*004c*/ 	.short	0x0380
        /*004e*/ 	.short	0x0a80


	//----- nvinfo : EIATTR_SW_WAR
	.align		4
.L_158:
        /*0050*/ 	.byte	0x04, 0x36
        /*0052*/ 	.short	(.L_160 - .L_159)
.L_159:
        /*0054*/ 	.word	0x00000008
.L_160:


//--------------------- .nv.info._ZN7cutlass13device_kernelIN5flash11enable_sm90INS1_16FlashAttnFwdSm90INS1_25CollectiveMainloopFwdSm90ILi2EN4cute5tupleIJNS5_1CILi1EEES8_S8_EEENS6_IJNS7_ILi128EEESA_NS7_ILi256EEEEEELi256ENS_12float_e4m3_tEfNS_4arch4Sm90ELb1ELb0ELb1ELb1ELb0ELb1ELb0ELb1ELb1ELb1ELb1ELb0EEENS1_21CollectiveEpilogueFwdINS6_IJSA_SB_SA_EEES9_NS_10bfloat16_tESF_Li256ELb1ELb1ELb1ELb1EEENS1_36VarlenDynamicPersistentTileSchedulerILi128ELi128ELi256ELi128ELb1ELb1ELb1ELb1ELb1ELb1EEEEEEEEEvNT_6ParamsE --------------------------
	.section	.nv.info._ZN7cutlass13device_kernelIN5flash11enable_sm90INS1_16FlashAttnFwdSm90INS1_25CollectiveMainloopFwdSm90ILi2EN4cute5tupleIJNS5_1CILi1EEES8_S8_EEENS6_IJNS7_ILi128EEESA_NS7_ILi256EEEEEELi256ENS_12float_e4m3_tEfNS_4arch4Sm90ELb1ELb0ELb1ELb1ELb0ELb1ELb0ELb1ELb1ELb1ELb1ELb0EEENS1_21CollectiveEpilogueFwdINS6_IJSA_SB_SA_EEES9_NS_10bfloat16_tESF_Li256ELb1ELb1ELb1ELb1EEENS1_36VarlenDynamicPersistentTileSchedulerILi128ELi128ELi256ELi128ELb1ELb1ELb1ELb1ELb1ELb1EEEEEEEEEvNT_6ParamsE,"",@"SHT_CUDA_INFO"
	.sectionflags	@""
	.align	4


	//----- nvinfo : EIATTR_CUDA_API_VERSION
	.align		4
        /*0000*/ 	.byte	0x04, 0x37
        /*0002*/ 	.short	(.L_162 - .L_161)
.L_161:
        /*0004*/ 	.word	0x00000082


	//----- nvinfo : EIATTR_KPARAM_INFO
	.align		4
.L_162:
        /*0008*/ 	.byte	0x04, 0x17
        /*000a*/ 	.short	(.L_164 - .L_163)
.L_163:
        /*000c*/ 	.word	0x00000000
        /*0010*/ 	.short	0x0000
        /*0012*/ 	.short	0x0000
        /*0014*/ 	.byte	0x00, 0xf0, 0x01, 0x2a


	//----- nvinfo : EIATTR_SPARSE_MMA_MASK
	.align		4
.L_164:
        /*0018*/ 	.byte	0x03, 0x50
        /*001a*/ 	.short	0x0000


	//----- nvinfo : EIATTR_MAXREG_COUNT
	.align		4
        /*001c*/ 	.byte	0x03, 0x1b
        /*001e*/ 	.short	0x00a8


	//----- nvinfo : EIATTR_MERCURY_ISA_VERSION
	.align		4
        /*0020*/ 	.byte	0x03, 0x5f
        /*0022*/ 	.short	0x0101


	//----- nvinfo : EIATTR_VRC_CTA_INIT_COUNT
	.align		4
        /*0024*/ 	.byte	0x02, 0x4a
	.zero		1
	.zero		1


	//----- nvinfo : EIATTR_EXIT_INSTR_OFFSETS
	.align		4
        /*0028*/ 	.byte	0x04, 0x1c
        /*002a*/ 	.short	(.L_166 - .L_165)


	//   ....[0]....
.L_165:
        /*002c*/ 	.word	0x00000010


	//----- nvinfo : EIATTR_MAX_THREADS
	.align		4
.L_166:
        /*0030*/ 	.byte	0x04, 0x05
        /*0032*/ 	.short	(.L_168 - .L_167)
.L_167:
        /*0034*/ 	.word	0x00000180
        /*0038*/ 	.word	0x00000001
        /*003c*/ 	.word	0x00000001


	//----- nvinfo : EIATTR_CBANK_PARAM_SIZE
	.align		4
.L_168:
        /*0040*/ 	.byte	0x03, 0x19
        /*0042*/ 	.short	0x0a80


	//----- nvinfo : EIATTR_PARAM_CBANK
	.align		4
        /*0044*/ 	.byte	0x04, 0x0a
        /*0046*/ 	.short	(.L_170 - .L_169)
	.align		4
.L_169:
        /*0048*/ 	.word	index@(.nv.constant0._ZN7cutlass13device_kernelIN5flash11enable_sm90INS1_16FlashAttnFwdSm90INS1_25CollectiveMainloopFwdSm90ILi2EN4cute5tupleIJNS5_1CILi1EEES8_S8_EEENS6_IJNS7_ILi128EEESA_NS7_ILi256EEEEEELi256ENS_12float_e4m3_tEfNS_4arch4Sm90ELb1ELb0ELb1ELb1ELb0ELb1ELb0ELb1ELb1ELb1ELb1ELb0EEENS1_21CollectiveEpilogueFwdINS6_IJSA_SB_SA_EEES9_NS_10bfloat16_tESF_Li256ELb1ELb1ELb1ELb1EEENS1_36VarlenDynamicPersistentTileSchedulerILi128ELi128ELi256ELi128ELb1ELb1ELb1ELb1ELb1ELb1EEEEEEEEEvNT_6ParamsE)
        /*004c*/ 	.short	0x0380
        /*004e*/ 	.short	0x0a80


	//----- nvinfo : EIATTR_SW_WAR
	.align		4
.L_170:
        /*0050*/ 	.byte	0x04, 0x36
        /*0052*/ 	.short	(.L_172 - .L_171)
.L_171:
        /*0054*/ 	.word	0x00000008
.L_172:


//--------------------- .nv.callgraph             --------------------------
	.section	.nv.callgraph,"",@"SHT_CUDA_CALLGRAPH"
	.align	4
	.sectionentsize	8
	.align		4
        /*0000*/ 	.word	0x00000000
	.align		4
        /*0004*/ 	.word	0xffffffff
	.align		4
        /*0008*/ 	.word	0x00000000
	.align		4
        /*000c*/ 	.word	0xfffffffe
	.align		4
        /*0010*/ 	.word	0x00000000
	.align		4
        /*0014*/ 	.word	0xfffffffd
	.align		4
        /*0018*/ 	.word	0x00000000
	.align		4
        /*001c*/ 	.word	0xfffffffc


//--------------------- .nv.constant4             --------------------------
	.section	.nv.constant4,"a",@progbits
	.align	8
	.align		8
.nv.constant4:
        /*0000*/ 	.dword	_ZN80_INTERNAL_60eafe87_44_flash_fwd_hdim256_e4m3_split_softcap_sm90_cu_e763cb1e_30244cuda3std3__45__cpo5beginE
	.align		8
        /*0008*/ 	.dword	_ZN80_INTERNAL_60eafe87_44_flash_fwd_hdim256_e4m3_split_softcap_sm90_cu_e763cb1e_30244cuda3std3__45__cpo3endE
	.align		8
        /*0010*/ 	.dword	_ZN80_INTERNAL_60eafe87_44_flash_fwd_hdim256_e4m3_split_softcap_sm90_cu_e763cb1e_30244cuda3std3__45__cpo6cbeginE
	.align		8
        /*0018*/ 	.dword	_ZN80_INTERNAL_60eafe87_44_flash_fwd_hdim256_e4m3_split_softcap_sm90_cu_e763cb1e_30244cuda3std3__45__cpo4cendE
	.align		8
        /*0020*/ 	.dword	_ZN80_INTERNAL_60eafe87_44_flash_fwd_hdim256_e4m3_split_softcap_sm90_cu_e763cb1e_30244cuda3std3__482_GLOBAL__N__60eafe87_44_flash_fwd_hdim256_e4m3_split_softcap_sm90_cu_e763cb1e_30246ignoreE
	.align		8
        /*0028*/ 	.dword	_ZN80_INTERNAL_60eafe87_44_flash_fwd_hdim256_e4m3_split_softcap_sm90_cu_e763cb1e_30244cuda3std3__419piecewise_constructE
	.align		8
        /*0030*/ 	.dword	_ZN80_INTERNAL_60eafe87_44_flash_fwd_hdim256_e4m3_split_softcap_sm90_cu_e763cb1e_30244cuda3std3__48in_placeE
	.align		8
        /*0038*/ 	.dword	_ZN80_INTERNAL_60eafe87_44_flash_fwd_hdim256_e4m3_split_softcap_sm90_cu_e763cb1e_30244cuda3std6ranges3__45__cpo4swapE
	.align		8
        /*0040*/ 	.dword	_ZN80_INTERNAL_60eafe87_44_flash_fwd_hdim256_e4m3_split_softcap_sm90_cu_e763cb1e_30244cuda3std6ranges3__45__cpo9iter_moveE
	.align		8
        /*0048*/ 	.dword	_ZN80_INTERNAL_60eafe87_44_flash_fwd_hdim256_e4m3_split_softcap_sm90_cu_e763cb1e_30244cute7productE
	.align		8
        /*0050*/ 	.dword	_ZN80_INTERNAL_60eafe87_44_flash_fwd_hdim256_e4m3_split_softcap_sm90_cu_e763cb1e_30244cute1_E


//--------------------- .text._ZN7cutlass13device_kernelIN5flash11enable_sm90INS1_16FlashAttnFwdSm90INS1_25CollectiveMainloopFwdSm90ILi2EN4cute5tupleIJNS5_1CILi1EEES8_S8_EEENS6_IJNS7_ILi128EEESA_NS7_ILi256EEEEEELi256ENS_12float_e4m3_tEfNS_4arch4Sm90ELb0ELb0ELb1ELb0ELb0ELb0ELb0ELb1ELb1ELb1ELb1ELb0EEENS1_21CollectiveEpilogueFwdINS6_IJSA_SB_SA_EEES9_NS_10bfloat16_tESF_Li256ELb0ELb1ELb1ELb1EEENS1_19SingleTileSchedulerILb0ELb1ELb1ELi128EEEEEEEEEvNT_6ParamsE --------------------------
	.section	.text._ZN7cutlass13device_kernelIN5flash11enable_sm90INS1_16FlashAttnFwdSm90INS1_25CollectiveMainloopFwdSm90ILi2EN4cute5tupleIJNS5_1CILi1EEES8_S8_EEENS6_IJNS7_ILi128EEESA_NS7_ILi256EEEEEELi256ENS_12float_e4m3_tEfNS_4arch4Sm90ELb0ELb0ELb1ELb0ELb0ELb0ELb0ELb1ELb1ELb1ELb1ELb0EEENS1_21CollectiveEpilogueFwdINS6_IJSA_SB_SA_EEES9_NS_10bfloat16_tESF_Li256ELb0ELb1ELb1ELb1EEENS1_19SingleTileSchedulerILb0ELb1ELb1ELi128EEEEEEEEEvNT_6ParamsE,"ax",@progbits
	.align	128
.text._ZN7cutlass13device_kernelIN5flash11enable_sm90INS1_16FlashAttnFwdSm90INS1_25CollectiveMainloopFwdSm90ILi2EN4cute5tupleIJNS5_1CILi1EEES8_S8_EEENS6_IJNS7_ILi128EEESA_NS7_ILi256EEEEEELi256ENS_12float_e4m3_tEfNS_4arch4Sm90ELb0ELb0ELb1ELb0ELb0ELb0ELb0ELb1ELb1ELb1ELb1ELb0EEENS1_21CollectiveEpilogueFwdINS6_IJSA_SB_SA_EEES9_NS_10bfloat16_tESF_Li256ELb0ELb1ELb1ELb1EEENS1_19SingleTileSchedulerILb0ELb1ELb1ELi128EEEEEEEEEvNT_6ParamsE:
        .type           _ZN7cutlass13device_kernelIN5flash11enable_sm90INS1_16FlashAttnFwdSm90INS1_25CollectiveMainloopFwdSm90ILi2EN4cute5tupleIJNS5_1CILi1EEES8_S8_EEENS6_IJNS7_ILi128EEESA_NS7_ILi256EEEEEELi256ENS_12float_e4m3_tEfNS_4arch4Sm90ELb0ELb0ELb1ELb0ELb0ELb0ELb0ELb1ELb1ELb1ELb1ELb0EEENS1_21CollectiveEpilogueFwdINS6_IJSA_SB_SA_EEES9_NS_10bfloat16_tESF_Li256ELb0ELb1ELb1ELb1EEENS1_19SingleTileSchedulerILb0ELb1ELb1ELi128EEEEEEEEEvNT_6ParamsE,@function
        .size           _ZN7cutlass13device_kernelIN5flash11enable_sm90INS1_16FlashAttnFwdSm90INS1_25CollectiveMainloopFwdSm90ILi2EN4cute5tupleIJNS5_1CILi1EEES8_S8_EEENS6_IJNS7_ILi128EEESA_NS7_ILi256EEEEEELi256ENS_12float_e4m3_tEfNS_4arch4Sm90ELb0ELb0ELb1ELb0ELb0ELb0ELb0ELb1ELb1ELb1ELb1ELb0EEENS1_21CollectiveEpilogueFwdINS6_IJSA_SB_SA_EEES9_NS_10bfloat16_tESF_Li256ELb0ELb1ELb1ELb1EEENS1_19SingleTileSchedulerILb0ELb1ELb1ELi128EEEEEEEEEvNT_6ParamsE,(.L_x_9 - _ZN7cutlass13device_kernelIN5flash11enable_sm90INS1_16FlashAttnFwdSm90INS1_25CollectiveMainloopFwdSm90ILi2EN4cute5tupleIJNS5_1CILi1EEES8_S8_EEENS6_IJNS7_ILi128EEESA_NS7_ILi256EEEEEELi256ENS_12float_e4m3_tEfNS_4arch4Sm90ELb0ELb0ELb1ELb0ELb0ELb0ELb0ELb1ELb1ELb1ELb1ELb0EEENS1_21CollectiveEpilogueFwdINS6_IJSA_SB_SA_EEES9_NS_10bfloat16_tESF_Li256ELb0ELb1ELb1ELb1EEENS1_19SingleTileSchedulerILb0ELb1ELb1ELi128EEEEEEEEEvNT_6ParamsE)
        .other          _ZN7cutlass13device_kernelIN5flash11enable_sm90INS1_16FlashAttnFwdSm90INS1_25CollectiveMainloopFwdSm90ILi2EN4cute5tupleIJNS5_1CILi1EEES8_S8_EEENS6_IJNS7_ILi128EEESA_NS7_ILi256EEEEEELi256ENS_12float_e4m3_tEfNS_4arch4Sm90ELb0ELb0ELb1ELb0ELb0ELb0ELb0ELb1ELb1ELb1ELb1ELb0EEENS1_21CollectiveEpilogueFwdINS6_IJSA_SB_SA_EEES9_NS_10bfloat16_tESF_Li256ELb0ELb1ELb1ELb1EEENS1_19SingleTileSchedulerILb0ELb1ELb1ELi128EEEEEEEEEvNT_6ParamsE,@"STO_CUDA_ENTRY STV_DEFAULT"
_ZN7cutlass13device_kernelIN5flash11enable_sm90INS1_16FlashAttnFwdSm90INS1_25CollectiveMainloopFwdSm90ILi2EN4cute5tupleIJNS5_1CILi1EEES8_S8_EEENS6_IJNS7_ILi128EEESA_NS7_ILi256EEEEEELi256ENS_12float_e4m3_tEfNS_4arch4Sm90ELb0ELb0ELb1ELb0ELb0ELb0ELb0ELb1ELb1ELb1ELb1ELb0EEENS1_21CollectiveEpilogueFwdINS6_IJSA_SB_SA_EEES9_NS_10bfloat16_tESF_Li256ELb0ELb1ELb1ELb1EEENS1_19SingleTileSchedulerILb0ELb1ELb1ELi128EEEEEEEEEvNT_6ParamsE:
[----:B------:R-:W-:Y:S01]  /*0000*/  LDC R1, c[0x0][0x37c] ;  /* 0x0000df00ff017b82 */ /* 0x000fe20000000800 */
[----:B------:R-:W-:Y:S05]  /*0010*/  EXIT ;  /* 0x000000000000794d */ /* 0x000fea0003800000 */
.L_x_0:
[----:B------:R-:W-:-:S00]  /*0020*/  BRA `(.L_x_0) ;  /* 0xfffffffc00fc7947 */ /* 0x000fc0000383ffff */
[----:B------:R-:W-:-:S00]  /*0030*/  NOP ;  /* 0x0000000000007918 */ /* 0x000fc00000000000 */
        /* <DEDUP_REMOVED lines=12> */
.L_x_9:


//--------------------- .text._ZN7cutlass13device_kernelIN5flash11enable_sm90INS1_16FlashAttnFwdSm90INS1_25CollectiveMainloopFwdSm90ILi2EN4cute5tupleIJNS5_1CILi1EEES8_S8_EEENS6_IJNS7_ILi128EEESA_NS7_ILi256EEEEEELi256ENS_12float_e4m3_tEfNS_4arch4Sm90ELb0ELb0ELb1ELb1ELb0ELb0ELb0ELb1ELb1ELb1ELb1ELb0EEENS1_21CollectiveEpilogueFwdINS6_IJSA_SB_SA_EEES9_NS_10bfloat16_tESF_Li256ELb1ELb1ELb1ELb1EEENS1_36VarlenDynamicPersistentTileSchedulerILi128ELi128ELi256ELi128ELb1ELb1ELb1ELb0ELb1ELb1EEEEEEEEEvNT_6ParamsE --------------------------
	.section	.text._ZN7cutlass13device_kernelIN5flash11enable_sm90INS1_16FlashAttnFwdSm90INS1_25CollectiveMainloopFwdSm90ILi2EN4cute5tupleIJNS5_1CILi1EEES8_S8_EEENS6_IJNS7_ILi128EEESA_NS7_ILi256EEEEEELi256ENS_12float_e4m3_tEfNS_4arch4Sm90ELb0ELb0ELb1ELb1ELb0ELb0ELb0ELb1ELb1ELb1ELb1ELb0EEENS1_21CollectiveEpilogueFwdINS6_IJSA_SB_SA_EEES9_NS_10bfloat16_tESF_Li256ELb1ELb1ELb1ELb1EEENS1_36VarlenDynamicPersistentTileSchedulerILi128ELi128ELi256ELi128ELb1ELb1ELb1ELb0ELb1ELb1EEEEEEEEEvNT_6ParamsE,"ax",@progbits
	.align	128
.text._ZN7cutlass13device_kernelIN5flash11enable_sm90INS1_16FlashAttnFwdSm90INS1_25CollectiveMainloopFwdSm90ILi2EN4cute5tupleIJNS5_1CILi1EEES8_S8_EEENS6_IJNS7_ILi128EEESA_NS7_ILi256EEEEEELi256ENS_12float_e4m3_tEfNS_4arch4Sm90ELb0ELb0ELb1ELb1ELb0ELb0ELb0ELb1ELb1ELb1ELb1ELb0EEENS1_21CollectiveEpilogueFwdINS6_IJSA_SB_SA_EEES9_NS_10bfloat16_tESF_Li256ELb1ELb1ELb1ELb1EEENS1_36VarlenDynamicPersistentTileSchedulerILi128ELi128ELi256ELi128ELb1ELb1ELb1ELb0ELb1ELb1EEEEEEEEEvNT_6ParamsE:
        .type           _ZN7cutlass13device_kernelIN5flash11enable_sm90INS1_16FlashAttnFwdSm90INS1_25CollectiveMainloopFwdSm90ILi2EN4cute5tupleIJNS5_1CILi1EEES8_S8_EEENS6_IJNS7_ILi128EEESA_NS7_ILi256EEEEEELi256ENS_12float_e4m3_tEfNS_4arch4Sm90ELb0ELb0ELb1ELb1ELb0ELb0ELb0ELb1ELb1ELb1ELb1ELb0EEENS1_21CollectiveEpilogueFwdINS6_IJSA_SB_SA_EEES9_NS_10bfloat16_tESF_Li256ELb1ELb1ELb1ELb1EEENS1_36VarlenDynamicPersistentTileSchedulerILi128ELi128ELi256ELi128ELb1ELb1ELb1ELb0ELb1ELb1EEEEEEEEEvNT_6ParamsE,@function
        .size           _ZN7cutlass13device_kernelIN5flash11enable_sm90INS1_16FlashAttnFwdSm90INS1_25CollectiveMainloopFwdSm90ILi2EN4cute5tupleIJNS5_1CILi1EEES8_S8_EEENS6_IJNS7_ILi128EEESA_NS7_ILi256EEEEEELi256ENS_12float_e4m3_tEfNS_4arch4Sm90ELb0ELb0ELb1ELb1ELb0ELb0ELb0ELb1ELb1ELb1ELb1ELb0EEENS1_21CollectiveEpilogueFwdINS6_IJSA_SB_SA_EEES9_NS_10bfloat16_tESF_Li256ELb1ELb1ELb1ELb1EEENS1_36VarlenDynamicPersistentTileSchedulerILi128ELi128ELi256ELi128ELb1ELb1ELb1ELb0ELb1ELb1EEEEEEEEEvNT_6ParamsE,(.L_x_10 - _ZN7cutlass13device_kernelIN5flash11enable_sm90INS1_16FlashAttnFwdSm90INS1_25CollectiveMainloopFwdSm90ILi2EN4cute5tupleIJNS5_1CILi1EEES8_S8_EEENS6_IJNS7_ILi128EEESA_NS7_ILi256EEEEEELi256ENS_12float_e4m3_tEfNS_4arch4Sm90ELb0ELb0ELb1ELb1ELb0ELb0ELb0ELb1ELb1ELb1ELb1ELb0EEENS1_21CollectiveEpilogueFwdINS6_IJSA_SB_SA_EEES9_NS_10bfloat16_tESF_Li256ELb1ELb1ELb1ELb1EEENS1_36VarlenDynamicPersistentTileSchedulerILi128ELi128ELi256ELi128ELb1ELb1ELb1ELb0ELb1ELb1EEEEEEEEEvNT_6ParamsE)
        .other          _ZN7cutlass13device_kernelIN5flash11enable_sm90INS1_16FlashAttnFwdSm90INS1_25CollectiveMainloopFwdSm90ILi2EN4cute5tupleIJNS5_1CILi1EEES8_S8_EEENS6_IJNS7_ILi128EEESA_NS7_ILi256EEEEEELi256ENS_12float_e4m3_tEfNS_4arch4Sm90ELb0ELb0ELb1ELb1ELb0ELb0ELb0ELb1ELb1ELb1ELb1ELb0EEENS1_21CollectiveEpilogueFwdINS6_IJSA_SB_SA_EEES9_NS_10bfloat16_tESF_Li256ELb1ELb1ELb1ELb1EEENS1_36VarlenDynamicPersistentTileSchedulerILi128ELi128ELi256ELi128ELb1ELb1ELb1ELb0ELb1ELb1EEEEEEEEEvNT_6ParamsE,@"STO_CUDA_ENTRY STV_DEFAULT"
_ZN7cutlass13device_kernelIN5flash11enable_sm90INS1_16FlashAttnFwdSm90INS1_25CollectiveMainloopFwdSm90ILi2EN4cute5tupleIJNS5_1CILi1EEES8_S8_EEENS6_IJNS7_ILi128EEESA_NS7_ILi256EEEEEELi256ENS_12float_e4m3_tEfNS_4arch4Sm90ELb0ELb0ELb1ELb1ELb0ELb0ELb0ELb1ELb1ELb1ELb1ELb0EEENS1_21CollectiveEpilogueFwdINS6_IJSA_SB_SA_EEES9_NS_10bfloat16_tESF_Li256ELb1ELb1ELb1ELb1EEENS1_36VarlenDynamicPersistentTileSchedulerILi128ELi128ELi256ELi128ELb1ELb1ELb1ELb0ELb1ELb1EEEEEEEEEvNT_6ParamsE:
[----:B------:R-:W-:Y:S01]  /*0000*/  LDC R1, c[0x0][0x37c] ;  /* 0x0000df00ff017b82 */ /* 0x000fe20000000800 */
[----:B------:R-:W-:Y:S05]  /*0010*/  EXIT ;  /* 0x000000000000794d */ /* 0x000fea0003800000 */
.L_x_1:
        /* <DEDUP_REMOVED lines=14> */
.L_x_10:


//--------------------- .text._ZN7cutlass13device_kernelIN5flash11enable_sm90INS1_16FlashAttnFwdSm90INS1_25CollectiveMainloopFwdSm90ILi2EN4cute5tupleIJNS5_1CILi1EEES8_S8_EEENS6_IJNS7_ILi128EEESA_NS7_ILi256EEEEEELi256ENS_12float_e4m3_tEfNS_4arch4Sm90ELb0ELb0ELb1ELb1ELb0ELb1ELb0ELb1ELb1ELb1ELb1ELb0EEENS1_21CollectiveEpilogueFwdINS6_IJSA_SB_SA_EEES9_NS_10bfloat16_tESF_Li256ELb1ELb1ELb1ELb1EEENS1_36VarlenDynamicPersistentTileSchedulerILi128ELi128ELi256ELi128ELb1ELb1ELb1ELb0ELb1ELb1EEEEEEEEEvNT_6ParamsE --------------------------
	.section	.text._ZN7cutlass13device_kernelIN5flash11enable_sm90INS1_16FlashAttnFwdSm90INS1_25CollectiveMainloopFwdSm90ILi2EN4cute5tupleIJNS5_1CILi1EEES8_S8_EEENS6_IJNS7_ILi128EEESA_NS7_ILi256EEEEEELi256ENS_12float_e4m3_tEfNS_4arch4Sm90ELb0ELb0ELb1ELb1ELb0ELb1ELb0ELb1ELb1ELb1ELb1ELb0EEENS1_21CollectiveEpilogueFwdINS6_IJSA_SB_SA_EEES9_NS_10bfloat16_tESF_Li256ELb1ELb1ELb1ELb1EEENS1_36VarlenDynamicPersistentTileSchedulerILi128ELi128ELi256ELi128ELb1ELb1ELb1ELb0ELb1ELb1EEEEEEEEEvNT_6ParamsE,"ax",@progbits
	.align	128
.text._ZN7cutlass13device_kernelIN5flash11enable_sm90INS1_16FlashAttnFwdSm90INS1_25CollectiveMainloopFwdSm90ILi2EN4cute5tupleIJNS5_1CILi1EEES8_S8_EEENS6_IJNS7_ILi128EEESA_NS7_ILi256EEEEEELi256ENS_12float_e4m3_tEfNS_4arch4Sm90ELb0ELb0ELb1ELb1ELb0ELb1ELb0ELb1ELb1ELb1ELb1ELb0EEENS1_21CollectiveEpilogueFwdINS6_IJSA_SB_SA_EEES9_NS_10bfloat16_tESF_Li256ELb1ELb1ELb1ELb1EEENS1_36VarlenDynamicPersistentTileSchedulerILi128ELi128ELi256ELi128ELb1ELb1ELb1ELb0ELb1ELb1EEEEEEEEEvNT_6ParamsE:
        .type           _ZN7cutlass13device_kernelIN5flash11enable_sm90INS1_16FlashAttnFwdSm90INS1_25CollectiveMainloopFwdSm90ILi2EN4cute5tupleIJNS5_1CILi1EEES8_S8_EEENS6_IJNS7_ILi128EEESA_NS7_ILi256EEEEEELi256ENS_12float_e4m3_tEfNS_4arch4Sm90ELb0ELb0ELb1ELb1ELb0ELb1ELb0ELb1ELb1ELb1ELb1ELb0EEENS1_21CollectiveEpilogueFwdINS6_IJSA_SB_SA_EEES9_NS_10bfloat16_tESF_Li256ELb1ELb1ELb1ELb1EEENS1_36VarlenDynamicPersistentTileSchedulerILi128ELi128ELi256ELi128ELb1ELb1ELb1ELb0ELb1ELb1EEEEEEEEEvNT_6ParamsE,@function
        .size           _ZN7cutlass13device_kernelIN5flash11enable_sm90INS1_16FlashAttnFwdSm90INS1_25CollectiveMainloopFwdSm90ILi2EN4cute5tupleIJNS5_1CILi1EEES8_S8_EEENS6_IJNS7_ILi128EEESA_NS7_ILi256EEEEEELi256ENS_12float_e4m3_tEfNS_4arch4Sm90ELb0ELb0ELb1ELb1ELb0ELb1ELb0ELb1ELb1ELb1ELb1ELb0EEENS1_21CollectiveEpilogueFwdINS6_IJSA_SB_SA_EEES9_NS_10bfloat16_tESF_Li256ELb1ELb1ELb1ELb1EEENS1_36VarlenDynamicPersistentTileSchedulerILi128ELi128ELi256ELi128ELb1ELb1ELb1ELb0ELb1ELb1EEEEEEEEEvNT_6ParamsE,(.L_x_11 - _ZN7cutlass13device_kernelIN5flash11enable_sm90INS1_16FlashAttnFwdSm90INS1_25CollectiveMainloopFwdSm90ILi2EN4cute5tupleIJNS5_1CILi1EEES8_S8_EEENS6_IJNS7_ILi128EEESA_NS7_ILi256EEEEEELi256ENS_12float_e4m3_tEfNS_4arch4Sm90ELb0ELb0ELb1ELb1ELb0ELb1ELb0ELb1ELb1ELb1ELb1ELb0EEENS1_21CollectiveEpilogueFwdINS6_IJSA_SB_SA_EEES9_NS_10bfloat16_tESF_Li256ELb1ELb1ELb1ELb1EEENS1_36VarlenDynamicPersistentTileSchedulerILi128ELi128ELi256ELi128ELb1ELb1ELb1ELb0ELb1ELb1EEEEEEEEEvNT_6ParamsE)
        .other          _ZN7cutlass13device_kernelIN5flash11enable_sm90INS1_16FlashAttnFwdSm90INS1_25CollectiveMainloopFwdSm90ILi2EN4cute5tupleIJNS5_1CILi1EEES8_S8_EEENS6_IJNS7_ILi128EEESA_NS7_ILi256EEEEEELi256ENS_12float_e4m3_tEfNS_4arch4Sm90ELb0ELb0ELb1ELb1ELb0ELb1ELb0ELb1ELb1ELb1ELb1ELb0EEENS1_21CollectiveEpilogueFwdINS6_IJSA_SB_SA_EEES9_NS_10bfloat16_tESF_Li256ELb1ELb1ELb1ELb1EEENS1_36VarlenDynamicPersistentTileSchedulerILi128ELi128ELi256ELi128ELb1ELb1ELb1ELb0ELb1ELb1EEEEEEEEEvNT_6ParamsE,@"STO_CUDA_ENTRY STV_DEFAULT"
_ZN7cutlass13device_kernelIN5flash11enable_sm90INS1_16FlashAttnFwdSm90INS1_25CollectiveMainloopFwdSm90ILi2EN4cute5tupleIJNS5_1CILi1EEES8_S8_EEENS6_IJNS7_ILi128EEESA_NS7_ILi256EEEEEELi256ENS_12float_e4m3_tEfNS_4arch4Sm90ELb0ELb0ELb1ELb1ELb0ELb1ELb0ELb1ELb1ELb1ELb1ELb0EEENS1_21CollectiveEpilogueFwdINS6_IJSA_SB_SA_EEES9_NS_10bfloat16_tESF_Li256ELb1ELb1ELb1ELb1EEENS1_36VarlenDynamicPersistentTileSchedulerILi128ELi128ELi256ELi128ELb1ELb1ELb1ELb0ELb1ELb1EEEEEEEEEvNT_6ParamsE:
[----:B------:R-:W-:Y:S01]  /*0000*/  LDC R1, c[0x0][0x37c] ;  /* 0x0000df00ff017b82 */ /* 0x000fe20000000800 */
[----:B------:R-:W-:Y:S05]  /*0010*/  EXIT ;  /* 0x000000000000794d */ /* 0x000fea0003800000 */
.L_x_2:
        /* <DEDUP_REMOVED lines=14> */
.L_x_11:


//--------------------- .text._ZN7cutlass13device_kernelIN5flash11enable_sm90INS1_16FlashAttnFwdSm90INS1_25CollectiveMainloopFwdSm90ILi2EN4cute5tupleIJNS5_1CILi1EEES8_S8_EEENS6_IJNS7_ILi128EEENS7_ILi64EEENS7_ILi256EEEEEELi256ENS_12float_e4m3_tEfNS_4arch4Sm90ELb0ELb1ELb1ELb0ELb0ELb0ELb0ELb1ELb1ELb1ELb1ELb0EEENS1_21CollectiveEpilogueFwdINS6_IJSA_SC_SB_EEES9_NS_10bfloat16_tESG_Li256ELb0ELb1ELb1ELb1EEENS1_19SingleTileSchedulerILb0ELb1ELb1ELi128EEEEEEEEEvNT_6ParamsE --------------------------
	.section	.text._ZN7cutlass13device_kernelIN5flash11enable_sm90INS1_16FlashAttnFwdSm90INS1_25CollectiveMainloopFwdSm90ILi2EN4cute5tupleIJNS5_1CILi1EEES8_S8_EEENS6_IJNS7_ILi128EEENS7_ILi64EEENS7_ILi256EEEEEELi256ENS_12float_e4m3_tEfNS_4arch4Sm90ELb0ELb1ELb1ELb0ELb0ELb0ELb0ELb1ELb1ELb1ELb1ELb0EEENS1_21CollectiveEpilogueFwdINS6_IJSA_SC_SB_EEES9_NS_10bfloat16_tESG_Li256ELb0ELb1ELb1ELb1EEENS1_19SingleTileSchedulerILb0ELb1ELb1ELi128EEEEEEEEEvNT_6ParamsE,"ax",@progbits
	.align	128
.text._ZN7cutlass13device_kernelIN5flash11enable_sm90INS1_16FlashAttnFwdSm90INS1_25CollectiveMainloopFwdSm90ILi2EN4cute5tupleIJNS5_1CILi1EEES8_S8_EEENS6_IJNS7_ILi128EEENS7_ILi64EEENS7_ILi256EEEEEELi256ENS_12float_e4m3_tEfNS_4arch4Sm90ELb0ELb1ELb1ELb0ELb0ELb0ELb0ELb1ELb1ELb1ELb1ELb0EEENS1_21CollectiveEpilogueFwdINS6_IJSA_SC_SB_EEES9_NS_10bfloat16_tESG_Li256ELb0ELb1ELb1ELb1EEENS1_19SingleTileSchedulerILb0ELb1ELb1ELi128EEEEEEEEEvNT_6ParamsE:
        .type           _ZN7cutlass13device_kernelIN5flash11enable_sm90INS1_16FlashAttnFwdSm90INS1_25CollectiveMainloopFwdSm90ILi2EN4cute5tupleIJNS5_1CILi1EEES8_S8_EEENS6_IJNS7_ILi128EEENS7_ILi64EEENS7_ILi256EEEEEELi256ENS_12float_e4m3_tEfNS_4arch4Sm90ELb0ELb1ELb1ELb0ELb0ELb0ELb0ELb1ELb1ELb1ELb1ELb0EEENS1_21CollectiveEpilogueFwdINS6_IJSA_SC_SB_EEES9_NS_10bfloat16_tESG_Li256ELb0ELb1ELb1ELb1EEENS1_19SingleTileSchedulerILb0ELb1ELb1ELi128EEEEEEEEEvNT_6ParamsE,@function
        .size           _ZN7cutlass13device_kernelIN5flash11enable_sm90INS1_16FlashAttnFwdSm90INS1_25CollectiveMainloopFwdSm90ILi2EN4cute5tupleIJNS5_1CILi1EEES8_S8_EEENS6_IJNS7_ILi128EEENS7_ILi64EEENS7_ILi256EEEEEELi256ENS_12float_e4m3_tEfNS_4arch4Sm90ELb0ELb1ELb1ELb0ELb0ELb0ELb0ELb1ELb1ELb1ELb1ELb0EEENS1_21CollectiveEpilogueFwdINS6_IJSA_SC_SB_EEES9_NS_10bfloat16_tESG_Li256ELb0ELb1ELb1ELb1EEENS1_19SingleTileSchedulerILb0ELb1ELb1ELi128EEEEEEEEEvNT_6ParamsE,(.L_x_12 - _ZN7cutlass13device_kernelIN5flash11enable_sm90INS1_16FlashAttnFwdSm90INS1_25CollectiveMainloopFwdSm90ILi2EN4cute5tupleIJNS5_1CILi1EEES8_S8_EEENS6_IJNS7_ILi128EEENS7_ILi64EEENS7_ILi256EEEEEELi256ENS_12float_e4m3_tEfNS_4arch4Sm90ELb0ELb1ELb1ELb0ELb0ELb0ELb0ELb1ELb1ELb1ELb1ELb0EEENS1_21CollectiveEpilogueFwdINS6_IJSA_SC_SB_EEES9_NS_10bfloat16_tESG_Li256ELb0ELb1ELb1ELb1EEENS1_19SingleTileSchedulerILb0ELb1ELb1ELi128EEEEEEEEEvNT_6ParamsE)
        .other          _ZN7cutlass13device_kernelIN5flash11enable_sm90INS1_16FlashAttnFwdSm90INS1_25CollectiveMainloopFwdSm90ILi2EN4cute5tupleIJNS5_1CILi1EEES8_S8_EEENS6_IJNS7_ILi128EEENS7_ILi64EEENS7_ILi256EEEEEELi256ENS_12float_e4m3_tEfNS_4arch4Sm90ELb0ELb1ELb1ELb0ELb0ELb0ELb0ELb1ELb1ELb1ELb1ELb0EEENS1_21CollectiveEpilogueFwdINS6_IJSA_SC_SB_EEES9_NS_10bfloat16_tESG_Li256ELb0ELb1ELb1ELb1EEENS1_19SingleTileSchedulerILb0ELb1ELb1ELi128EEEEEEEEEvNT_6ParamsE,@"STO_CUDA_ENTRY STV_DEFAULT"
_ZN7cutlass13device_kernelIN5flash11enable_sm90INS1_16FlashAttnFwdSm90INS1_25CollectiveMainloopFwdSm90ILi2EN4cute5tupleIJNS5_1CILi1EEES8_S8_EEENS6_IJNS7_ILi128EEENS7_ILi64EEENS7_ILi256EEEEEELi256ENS_12float_e4m3_tEfNS_4arch4Sm90ELb0ELb1ELb1ELb0ELb0ELb0ELb0ELb1ELb1ELb1ELb1ELb0EEENS1_21CollectiveEpilogueFwdINS6_IJSA_SC_SB_EEES9_NS_10bfloat16_tESG_Li256ELb0ELb1ELb1ELb1EEENS1_19SingleTileSchedulerILb0ELb1ELb1ELi128EEEEEEEEEvNT_6ParamsE:
[----:B------:R-:W-:Y:S01]  /*0000*/  LDC R1, c[0x0][0x37c] ;  /* 0x0000df00ff017b82 */ /* 0x000fe20000000800 */
[----:B------:R-:W-:Y:S05]  /*0010*/  EXIT ;  /* 0x000000000000794d */ /* 0x000fea0003800000 */
.L_x_3:
        /* <DEDUP_REMOVED lines=14> */
.L_x_12:


//--------------------- .text._ZN7cutlass13device_kernelIN5flash11enable_sm90INS1_16FlashAttnFwdSm90INS1_25CollectiveMainloopFwdSm90ILi2EN4cute5tupleIJNS5_1CILi1EEES8_S8_EEENS6_IJNS7_ILi128EEENS7_ILi64EEENS7_ILi256EEEEEELi256ENS_12float_e4m3_tEfNS_4arch4Sm90ELb0ELb1ELb1ELb1ELb0ELb0ELb0ELb1ELb1ELb1ELb1ELb0EEENS1_21CollectiveEpilogueFwdINS6_IJSA_SC_SB_EEES9_NS_10bfloat16_tESG_Li256ELb1ELb1ELb1ELb1EEENS1_36VarlenDynamicPersistentTileSchedulerILi128ELi64ELi256ELi128ELb1ELb1ELb1ELb1ELb0ELb1EEEEEEEEEvNT_6ParamsE --------------------------
	.section	.text._ZN7cutlass13device_kernelIN5flash11enable_sm90INS1_16FlashAttnFwdSm90INS1_25CollectiveMainloopFwdSm90ILi2EN4cute5tupleIJNS5_1CILi1EEES8_S8_EEENS6_IJNS7_ILi128EEENS7_ILi64EEENS7_ILi256EEEEEELi256ENS_12float_e4m3_tEfNS_4arch4Sm90ELb0ELb1ELb1ELb1ELb0ELb0ELb0ELb1ELb1ELb1ELb1ELb0EEENS1_21CollectiveEpilogueFwdINS6_IJSA_SC_SB_EEES9_NS_10bfloat16_tESG_Li256ELb1ELb1ELb1ELb1EEENS1_36VarlenDynamicPersistentTileSchedulerILi128ELi64ELi256ELi128ELb1ELb1ELb1ELb1ELb0ELb1EEEEEEEEEvNT_6ParamsE,"ax",@progbits
	.align	128
.text._ZN7cutlass13device_kernelIN5flash11enable_sm90INS1_16FlashAttnFwdSm90INS1_25CollectiveMainloopFwdSm90ILi2EN4cute5tupleIJNS5_1CILi1EEES8_S8_EEENS6_IJNS7_ILi128EEENS7_ILi64EEENS7_ILi256EEEEEELi256ENS_12float_e4m3_tEfNS_4arch4Sm90ELb0ELb1ELb1ELb1ELb0ELb0ELb0ELb1ELb1ELb1ELb1ELb0EEENS1_21CollectiveEpilogueFwdINS6_IJSA_SC_SB_EEES9_NS_10bfloat16_tESG_Li256ELb1ELb1ELb1ELb1EEENS1_36VarlenDynamicPersistentTileSchedulerILi128ELi64ELi256ELi128ELb1ELb1ELb1ELb1ELb0ELb1EEEEEEEEEvNT_6ParamsE:
        .type           _ZN7cutlass13device_kernelIN5flash11enable_sm90INS1_16FlashAttnFwdSm90INS1_25CollectiveMainloopFwdSm90ILi2EN4cute5tupleIJNS5_1CILi1EEES8_S8_EEENS6_IJNS7_ILi128EEENS7_ILi64EEENS7_ILi256EEEEEELi256ENS_12float_e4m3_tEfNS_4arch4Sm90ELb0ELb1ELb1ELb1ELb0ELb0ELb0ELb1ELb1ELb1ELb1ELb0EEENS1_21CollectiveEpilogueFwdINS6_IJSA_SC_SB_EEES9_NS_10bfloat16_tESG_Li256ELb1ELb1ELb1ELb1EEENS1_36VarlenDynamicPersistentTileSchedulerILi128ELi64ELi256ELi128ELb1ELb1ELb1ELb1ELb0ELb1EEEEEEEEEvNT_6ParamsE,@function
        .size           _ZN7cutlass13device_kernelIN5flash11enable_sm90INS1_16FlashAttnFwdSm90INS1_25CollectiveMainloopFwdSm90ILi2EN4cute5tupleIJNS5_1CILi1EEES8_S8_EEENS6_IJNS7_ILi128EEENS7_ILi64EEENS7_ILi256EEEEEELi256ENS_12float_e4m3_tEfNS_4arch4Sm90ELb0ELb1ELb1ELb1ELb0ELb0ELb0ELb1ELb1ELb1ELb1ELb0EEENS1_21CollectiveEpilogueFwdINS6_IJSA_SC_SB_EEES9_NS_10bfloat16_tESG_Li256ELb1ELb1ELb1ELb1EEENS1_36VarlenDynamicPersistentTileSchedulerILi128ELi64ELi256ELi128ELb1ELb1ELb1ELb1ELb0ELb1EEEEEEEEEvNT_6ParamsE,(.L_x_13 - _ZN7cutlass13device_kernelIN5flash11enable_sm90INS1_16FlashAttnFwdSm90INS1_25CollectiveMainloopFwdSm90ILi2EN4cute5tupleIJNS5_1CILi1EEES8_S8_EEENS6_IJNS7_ILi128EEENS7_ILi64EEENS7_ILi256EEEEEELi256ENS_12float_e4m3_tEfNS_4arch4Sm90ELb0ELb1ELb1ELb1ELb0ELb0ELb0ELb1ELb1ELb1ELb1ELb0EEENS1_21CollectiveEpilogueFwdINS6_IJSA_SC_SB_EEES9_NS_10bfloat16_tESG_Li256ELb1ELb1ELb1ELb1EEENS1_36VarlenDynamicPersistentTileSchedulerILi128ELi64ELi256ELi128ELb1ELb1ELb1ELb1ELb0ELb1EEEEEEEEEvNT_6ParamsE)
        .other          _ZN7cutlass13device_kernelIN5flash11enable_sm90INS1_16FlashAttnFwdSm90INS1_25CollectiveMainloopFwdSm90ILi2EN4cute5tupleIJNS5_1CILi1EEES8_S8_EEENS6_IJNS7_ILi128EEENS7_ILi64EEENS7_ILi256EEEEEELi256ENS_12float_e4m3_tEfNS_4arch4Sm90ELb0ELb1ELb1ELb1ELb0ELb0ELb0ELb1ELb1ELb1ELb1ELb0EEENS1_21CollectiveEpilogueFwdINS6_IJSA_SC_SB_EEES9_NS_10bfloat16_tESG_Li256ELb1ELb1ELb1ELb1EEENS1_36VarlenDynamicPersistentTileSchedulerILi128ELi64ELi256ELi128ELb1ELb1ELb1ELb1ELb0ELb1EEEEEEEEEvNT_6ParamsE,@"STO_CUDA_ENTRY STV_DEFAULT"
_ZN7cutlass13device_kernelIN5flash11enable_sm90INS1_16FlashAttnFwdSm90INS1_25CollectiveMainloopFwdSm90ILi2EN4cute5tupleIJNS5_1CILi1EEES8_S8_EEENS6_IJNS7_ILi128EEENS7_ILi64EEENS7_ILi256EEEEEELi256ENS_12float_e4m3_tEfNS_4arch4Sm90ELb0ELb1ELb1ELb1ELb0ELb0ELb0ELb1ELb1ELb1ELb1ELb0EEENS1_21CollectiveEpilogueFwdINS6_IJSA_SC_SB_EEES9_NS_10bfloat16_tESG_Li256ELb1ELb1ELb1ELb1EEENS1_36VarlenDynamicPersistentTileSchedulerILi128ELi64ELi256ELi128ELb1ELb1ELb1ELb1ELb0ELb1EEEEEEEEEvNT_6ParamsE:
[----:B------:R-:W-:Y:S01]  /*0000*/  LDC R1, c[0x0][0x37c] ;  /* 0x0000df00ff017b82 */ /* 0x000fe20000000800 */
[----:B------:R-:W-:Y:S05]  /*0010*/  EXIT ;  /* 0x000000000000794d */ /* 0x000fea0003800000 */
.L_x_4:
        /* <DEDUP_REMOVED lines=14> */
.L_x_13:


//--------------------- .text._ZN7cutlass13device_kernelIN5flash11enable_sm90INS1_16FlashAttnFwdSm90INS1_25CollectiveMainloopFwdSm90ILi2EN4cute5tupleIJNS5_1CILi1EEES8_S8_EEENS6_IJNS7_ILi128EEENS7_ILi64EEENS7_ILi256EEEEEELi256ENS_12float_e4m3_tEfNS_4arch4Sm90ELb0ELb1ELb1ELb1ELb0ELb1ELb0ELb1ELb1ELb1ELb1ELb0EEENS1_21CollectiveEpilogueFwdINS6_IJSA_SC_SB_EEES9_NS_10bfloat16_tESG_Li256ELb1ELb1ELb1ELb1EEENS1_36VarlenDynamicPersistentTileSchedulerILi128ELi64ELi256ELi128ELb1ELb1ELb1ELb1ELb0ELb1EEEEEEEEEvNT_6ParamsE --------------------------
	.section	.text._ZN7cutlass13device_kernelIN5flash11enable_sm90INS1_16FlashAttnFwdSm90INS1_25CollectiveMainloopFwdSm90ILi2EN4cute5tupleIJNS5_1CILi1EEES8_S8_EEENS6_IJNS7_ILi128EEENS7_ILi64EEENS7_ILi256EEEEEELi256ENS_12float_e4m3_tEfNS_4arch4Sm90ELb0ELb1ELb1ELb1ELb0ELb1ELb0ELb1ELb1ELb1ELb1ELb0EEENS1_21CollectiveEpilogueFwdINS6_IJSA_SC_SB_EEES9_NS_10bfloat16_tESG_Li256ELb1ELb1ELb1ELb1EEENS1_36VarlenDynamicPersistentTileSchedulerILi128ELi64ELi256ELi128ELb1ELb1ELb1ELb1ELb0ELb1EEEEEEEEEvNT_6ParamsE,"ax",@progbits
	.align	128
.text._ZN7cutlass13device_kernelIN5flash11enable_sm90INS1_16FlashAttnFwdSm90INS1_25CollectiveMainloopFwdSm90ILi2EN4cute5tupleIJNS5_1CILi1EEES8_S8_EEENS6_IJNS7_ILi128EEENS7_ILi64EEENS7_ILi256EEEEEELi256ENS_12float_e4m3_tEfNS_4arch4Sm90ELb0ELb1ELb1ELb1ELb0ELb1ELb0ELb1ELb1ELb1ELb1ELb0EEENS1_21CollectiveEpilogueFwdINS6_IJSA_SC_SB_EEES9_NS_10bfloat16_tESG_Li256ELb1ELb1ELb1ELb1EEENS1_36VarlenDynamicPersistentTileSchedulerILi128ELi64ELi256ELi128ELb1ELb1ELb1ELb1ELb0ELb1EEEEEEEEEvNT_6ParamsE:
        .type           _ZN7cutlass13device_kernelIN5flash11enable_sm90INS1_16FlashAttnFwdSm90INS1_25CollectiveMainloopFwdSm90ILi2EN4cute5tupleIJNS5_1CILi1EEES8_S8_EEENS6_IJNS7_ILi128EEENS7_ILi64EEENS7_ILi256EEEEEELi256ENS_12float_e4m3_tEfNS_4arch4Sm90ELb0ELb1ELb1ELb1ELb0ELb1ELb0ELb1ELb1ELb1ELb1ELb0EEENS1_21CollectiveEpilogueFwdINS6_IJSA_SC_SB_EEES9_NS_10bfloat16_tESG_Li256ELb1ELb1ELb1ELb1EEENS1_36VarlenDynamicPersistentTileSchedulerILi128ELi64ELi256ELi128ELb1ELb1ELb1ELb1ELb0ELb1EEEEEEEEEvNT_6ParamsE,@function
        .size           _ZN7cutlass13device_kernelIN5flash11enable_sm90INS1_16FlashAttnFwdSm90INS1_25CollectiveMainloopFwdSm90ILi2EN4cute5tupleIJNS5_1CILi1EEES8_S8_EEENS6_IJNS7_ILi128EEENS7_ILi64EEENS7_ILi256EEEEEELi256ENS_12float_e4m3_tEfNS_4arch4Sm90ELb0ELb1ELb1ELb1ELb0ELb1ELb0ELb1ELb1ELb1ELb1ELb0EEENS1_21CollectiveEpilogueFwdINS6_IJSA_SC_SB_EEES9_NS_10bfloat16_tESG_Li256ELb1ELb1ELb1ELb1EEENS1_36VarlenDynamicPersistentTileSchedulerILi128ELi64ELi256ELi128ELb1ELb1ELb1ELb1ELb0ELb1EEEEEEEEEvNT_6ParamsE,(.L_x_14 - _ZN7cutlass13device_kernelIN5flash11enable_sm90INS1_16FlashAttnFwdSm90INS1_25CollectiveMainloopFwdSm90ILi2EN4cute5tupleIJNS5_1CILi1EEES8_S8_EEENS6_IJNS7_ILi128EEENS7_ILi64EEENS7_ILi256EEEEEELi256ENS_12float_e4m3_tEfNS_4arch4Sm90ELb0ELb1ELb1ELb1ELb0ELb1ELb0ELb1ELb1ELb1ELb1ELb0EEENS1_21CollectiveEpilogueFwdINS6_IJSA_SC_SB_EEES9_NS_10bfloat16_tESG_Li256ELb1ELb1ELb1ELb1EEENS1_36VarlenDynamicPersistentTileSchedulerILi128ELi64ELi256ELi128ELb1ELb1ELb1ELb1ELb0ELb1EEEEEEEEEvNT_6ParamsE)
        .other          _ZN7cutlass13device_kernelIN5flash11enable_sm90INS1_16FlashAttnFwdSm90INS1_25CollectiveMainloopFwdSm90ILi2EN4cute5tupleIJNS5_1CILi1EEES8_S8_EEENS6_IJNS7_ILi128EEENS7_ILi64EEENS7_ILi256EEEEEELi256ENS_12float_e4m3_tEfNS_4arch4Sm90ELb0ELb1ELb1ELb1ELb0ELb1ELb0ELb1ELb1ELb1ELb1ELb0EEENS1_21CollectiveEpilogueFwdINS6_IJSA_SC_SB_EEES9_NS_10bfloat16_tESG_Li256ELb1ELb1ELb1ELb1EEENS1_36VarlenDynamicPersistentTileSchedulerILi128ELi64ELi256ELi128ELb1ELb1ELb1ELb1ELb0ELb1EEEEEEEEEvNT_6ParamsE,@"STO_CUDA_ENTRY STV_DEFAULT"
_ZN7cutlass13device_kernelIN5flash11enable_sm90INS1_16FlashAttnFwdSm90INS1_25CollectiveMainloopFwdSm90ILi2EN4cute5tupleIJNS5_1CILi1EEES8_S8_EEENS6_IJNS7_ILi128EEENS7_ILi64EEENS7_ILi256EEEEEELi256ENS_12float_e4m3_tEfNS_4arch4Sm90ELb0ELb1ELb1ELb1ELb0ELb1ELb0ELb1ELb1ELb1ELb1ELb0EEENS1_21CollectiveEpilogueFwdINS6_IJSA_SC_SB_EEES9_NS_10bfloat16_tESG_Li256ELb1ELb1ELb1ELb1EEENS1_36VarlenDynamicPersistentTileSchedulerILi128ELi64ELi256ELi128ELb1ELb1ELb1ELb1ELb0ELb1EEEEEEEEEvNT_6ParamsE:
[----:B------:R-:W-:Y:S01]  /*0000*/  LDC R1, c[0x0][0x37c] ;  /* 0x0000df00ff017b82 */ /* 0x000fe20000000800 */
[----:B------:R-:W-:Y:S05]  /*0010*/  EXIT ;  /* 0x000000000000794d */ /* 0x000fea0003800000 */
.L_x_5:
        /* <DEDUP_REMOVED lines=14> */
.L_x_14:


//--------------------- .text._ZN7cutlass13device_kernelIN5flash11enable_sm90INS1_16FlashAttnFwdSm90INS1_25CollectiveMainloopFwdSm90ILi2EN4cute5tupleIJNS5_1CILi1EEES8_S8_EEENS6_IJNS7_ILi128EEESA_NS7_ILi256EEEEEELi256ENS_12float_e4m3_tEfNS_4arch4Sm90ELb1ELb0ELb1ELb0ELb0ELb0ELb0ELb1ELb1ELb1ELb1ELb0EEENS1_21CollectiveEpilogueFwdINS6_IJSA_SB_SA_EEES9_NS_10bfloat16_tESF_Li256ELb0ELb1ELb1ELb1EEENS1_19SingleTileSchedulerILb0ELb1ELb1ELi128EEEEEEEEEvNT_6ParamsE --------------------------
	.section	.text._ZN7cutlass13device_kernelIN5flash11enable_sm90INS1_16FlashAttnFwdSm90INS1_25CollectiveMainloopFwdSm90ILi2EN4cute5tupleIJNS5_1CILi1EEES8_S8_EEENS6_IJNS7_ILi128EEESA_NS7_ILi256EEEEEELi256ENS_12float_e4m3_tEfNS_4arch4Sm90ELb1ELb0ELb1ELb0ELb0ELb0ELb0ELb1ELb1ELb1ELb1ELb0EEENS1_21CollectiveEpilogueFwdINS6_IJSA_SB_SA_EEES9_NS_10bfloat16_tESF_Li256ELb0ELb1ELb1ELb1EEENS1_19SingleTileSchedulerILb0ELb1ELb1ELi128EEEEEEEEEvNT_6ParamsE,"ax",@progbits
	.align	128
.text._ZN7cutlass13device_kernelIN5flash11enable_sm90INS1_16FlashAttnFwdSm90INS1_25CollectiveMainloopFwdSm90ILi2EN4cute5tupleIJNS5_1CILi1EEES8_S8_EEENS6_IJNS7_ILi128EEESA_NS7_ILi256EEEEEELi256ENS_12float_e4m3_tEfNS_4arch4Sm90ELb1ELb0ELb1ELb0ELb0ELb0ELb0ELb1ELb1ELb1ELb1ELb0EEENS1_21CollectiveEpilogueFwdINS6_IJSA_SB_SA_EEES9_NS_10bfloat16_tESF_Li256ELb0ELb1ELb1ELb1EEENS1_19SingleTileSchedulerILb0ELb1ELb1ELi128EEEEEEEEEvNT_6ParamsE:
        .type           _ZN7cutlass13device_kernelIN5flash11enable_sm90INS1_16FlashAttnFwdSm90INS1_25CollectiveMainloopFwdSm90ILi2EN4cute5tupleIJNS5_1CILi1EEES8_S8_EEENS6_IJNS7_ILi128EEESA_NS7_ILi256EEEEEELi256ENS_12float_e4m3_tEfNS_4arch4Sm90ELb1ELb0ELb1ELb0ELb0ELb0ELb0ELb1ELb1ELb1ELb1ELb0EEENS1_21CollectiveEpilogueFwdINS6_IJSA_SB_SA_EEES9_NS_10bfloat16_tESF_Li256ELb0ELb1ELb1ELb1EEENS1_19SingleTileSchedulerILb0ELb1ELb1ELi128EEEEEEEEEvNT_6ParamsE,@function
        .size           _ZN7cutlass13device_kernelIN5flash11enable_sm90INS1_16FlashAttnFwdSm90INS1_25CollectiveMainloopFwdSm90ILi2EN4cute5tupleIJNS5_1CILi1EEES8_S8_EEENS6_IJNS7_ILi128EEESA_NS7_ILi256EEEEEELi256ENS_12float_e4m3_tEfNS_4arch4Sm90ELb1ELb0ELb1ELb0ELb0ELb0ELb0ELb1ELb1ELb1ELb1ELb0EEENS1_21CollectiveEpilogueFwdINS6_IJSA_SB_SA_EEES9_NS_10bfloat16_tESF_Li256ELb0ELb1ELb1ELb1EEENS1_19SingleTileSchedulerILb0ELb1ELb1ELi128EEEEEEEEEvNT_6ParamsE,(.L_x_15 - _ZN7cutlass13device_kernelIN5flash11enable_sm90INS1_16FlashAttnFwdSm90INS1_25CollectiveMainloopFwdSm90ILi2EN4cute5tupleIJNS5_1CILi1EEES8_S8_EEENS6_IJNS7_ILi128EEESA_NS7_ILi256EEEEEELi256ENS_12float_e4m3_tEfNS_4arch4Sm90ELb1ELb0ELb1ELb0ELb0ELb0ELb0ELb1ELb1ELb1ELb1ELb0EEENS1_21CollectiveEpilogueFwdINS6_IJSA_SB_SA_EEES9_NS_10bfloat16_tESF_Li256ELb0ELb1ELb1ELb1EEENS1_19SingleTileSchedulerILb0ELb1ELb1ELi128EEEEEEEEEvNT_6ParamsE)
        .other          _ZN7cutlass13device_kernelIN5flash11enable_sm90INS1_16FlashAttnFwdSm90INS1_25CollectiveMainloopFwdSm90ILi2EN4cute5tupleIJNS5_1CILi1EEES8_S8_EEENS6_IJNS7_ILi128EEESA_NS7_ILi256EEEEEELi256ENS_12float_e4m3_tEfNS_4arch4Sm90ELb1ELb0ELb1ELb0ELb0ELb0ELb0ELb1ELb1ELb1ELb1ELb0EEENS1_21CollectiveEpilogueFwdINS6_IJSA_SB_SA_EEES9_NS_10bfloat16_tESF_Li256ELb0ELb1ELb1ELb1EEENS1_19SingleTileSchedulerILb0ELb1ELb1ELi128EEEEEEEEEvNT_6ParamsE,@"STO_CUDA_ENTRY STV_DEFAULT"
_ZN7cutlass13device_kernelIN5flash11enable_sm90INS1_16FlashAttnFwdSm90INS1_25CollectiveMainloopFwdSm90ILi2EN4cute5tupleIJNS5_1CILi1EEES8_S8_EEENS6_IJNS7_ILi128EEESA_NS7_ILi256EEEEEELi256ENS_12float_e4m3_tEfNS_4arch4Sm90ELb1ELb0ELb1ELb0ELb0ELb0ELb0ELb1ELb1ELb1ELb1ELb0EEENS1_21CollectiveEpilogueFwdINS6_IJSA_SB_SA_EEES9_NS_10bfloat16_tESF_Li256ELb0ELb1ELb1ELb1EEENS1_19SingleTileSchedulerILb0ELb1ELb1ELi128EEEEEEEEEvNT_6ParamsE:
[----:B------:R-:W-:Y:S01]  /*0000*/  LDC R1, c[0x0][0x37c] ;  /* 0x0000df00ff017b82 */ /* 0x000fe20000000800 */
[----:B------:R-:W-:Y:S05]  /*0010*/  EXIT ;  /* 0x000000000000794d */ /* 0x000fea0003800000 */
.L_x_6:
        /* <DEDUP_REMOVED lines=14> */
.L_x_15:


//--------------------- .text._ZN7cutlass13device_kernelIN5flash11enable_sm90INS1_16FlashAttnFwdSm90INS1_25CollectiveMainloopFwdSm90ILi2EN4cute5tupleIJNS5_1CILi1EEES8_S8_EEENS6_IJNS7_ILi128EEESA_NS7_ILi256EEEEEELi256ENS_12float_e4m3_tEfNS_4arch4Sm90ELb1ELb0ELb1ELb1ELb0ELb0ELb0ELb1ELb1ELb1ELb1ELb0EEENS1_21CollectiveEpilogueFwdINS6_IJSA_SB_SA_EEES9_NS_10bfloat16_tESF_Li256ELb1ELb1ELb1ELb1EEENS1_36VarlenDynamicPersistentTileSchedulerILi128ELi128ELi256ELi128ELb1ELb1ELb1ELb1ELb1ELb1EEEEEEEEEvNT_6ParamsE --------------------------
	.section	.text._ZN7cutlass13device_kernelIN5flash11enable_sm90INS1_16FlashAttnFwdSm90INS1_25CollectiveMainloopFwdSm90ILi2EN4cute5tupleIJNS5_1CILi1EEES8_S8_EEENS6_IJNS7_ILi128EEESA_NS7_ILi256EEEEEELi256ENS_12float_e4m3_tEfNS_4arch4Sm90ELb1ELb0ELb1ELb1ELb0ELb0ELb0ELb1ELb1ELb1ELb1ELb0EEENS1_21CollectiveEpilogueFwdINS6_IJSA_SB_SA_EEES9_NS_10bfloat16_tESF_Li256ELb1ELb1ELb1ELb1EEENS1_36VarlenDynamicPersistentTileSchedulerILi128ELi128ELi256ELi128ELb1ELb1ELb1ELb1ELb1ELb1EEEEEEEEEvNT_6ParamsE,"ax",@progbits
	.align	128
.text._ZN7cutlass13device_kernelIN5flash11enable_sm90INS1_16FlashAttnFwdSm90INS1_25CollectiveMainloopFwdSm90ILi2EN4cute5tupleIJNS5_1CILi1EEES8_S8_EEENS6_IJNS7_ILi128EEESA_NS7_ILi256EEEEEELi256ENS_12float_e4m3_tEfNS_4arch4Sm90ELb1ELb0ELb1ELb1ELb0ELb0ELb0ELb1ELb1ELb1ELb1ELb0EEENS1_21CollectiveEpilogueFwdINS6_IJSA_SB_SA_EEES9_NS_10bfloat16_tESF_Li256ELb1ELb1ELb1ELb1EEENS1_36VarlenDynamicPersistentTileSchedulerILi128ELi128ELi256ELi128ELb1ELb1ELb1ELb1ELb1ELb1EEEEEEEEEvNT_6ParamsE:
        .type           _ZN7cutlass13device_kernelIN5flash11enable_sm90INS1_16FlashAttnFwdSm90INS1_25CollectiveMainloopFwdSm90ILi2EN4cute5tupleIJNS5_1CILi1EEES8_S8_EEENS6_IJNS7_ILi128EEESA_NS7_ILi256EEEEEELi256ENS_12float_e4m3_tEfNS_4arch4Sm90ELb1ELb0ELb1ELb1ELb0ELb0ELb0ELb1ELb1ELb1ELb1ELb0EEENS1_21CollectiveEpilogueFwdINS6_IJSA_SB_SA_EEES9_NS_10bfloat16_tESF_Li256ELb1ELb1ELb1ELb1EEENS1_36VarlenDynamicPersistentTileSchedulerILi128ELi128ELi256ELi128ELb1ELb1ELb1ELb1ELb1ELb1EEEEEEEEEvNT_6ParamsE,@function
        .size           _ZN7cutlass13device_kernelIN5flash11enable_sm90INS1_16FlashAttnFwdSm90INS1_25CollectiveMainloopFwdSm90ILi2EN4cute5tupleIJNS5_1CILi1EEES8_S8_EEENS6_IJNS7_ILi128EEESA_NS7_ILi256EEEEEELi256ENS_12float_e4m3_tEfNS_4arch4Sm90ELb1ELb0ELb1ELb1ELb0ELb0ELb0ELb1ELb1ELb1ELb1ELb0EEENS1_21CollectiveEpilogueFwdINS6_IJSA_SB_SA_EEES9_NS_10bfloat16_tESF_Li256ELb1ELb1ELb1ELb1EEENS1_36VarlenDynamicPersistentTileSchedulerILi128ELi128ELi256ELi128ELb1ELb1ELb1ELb1ELb1ELb1EEEEEEEEEvNT_6ParamsE,(.L_x_16 - _ZN7cutlass13device_kernelIN5flash11enable_sm90INS1_16FlashAttnFwdSm90INS1_25CollectiveMainloopFwdSm90ILi2EN4cute5tupleIJNS5_1CILi1EEES8_S8_EEENS6_IJNS7_ILi128EEESA_NS7_ILi256EEEEEELi256ENS_12float_e4m3_tEfNS_4arch4Sm90ELb1ELb0ELb1ELb1ELb0ELb0ELb0ELb1ELb1ELb1ELb1ELb0EEENS1_21CollectiveEpilogueFwdINS6_IJSA_SB_SA_EEES9_NS_10bfloat16_tESF_Li256ELb1ELb1ELb1ELb1EEENS1_36VarlenDynamicPersistentTileSchedulerILi128ELi128ELi256ELi128ELb1ELb1ELb1ELb1ELb1ELb1EEEEEEEEEvNT_6ParamsE)
        .other          _ZN7cutlass13device_kernelIN5flash11enable_sm90INS1_16FlashAttnFwdSm90INS1_25CollectiveMainloopFwdSm90ILi2EN4cute5tupleIJNS5_1CILi1EEES8_S8_EEENS6_IJNS7_ILi128EEESA_NS7_ILi256EEEEEELi256ENS_12float_e4m3_tEfNS_4arch4Sm90ELb1ELb0ELb1ELb1ELb0ELb0ELb0ELb1ELb1ELb1ELb1ELb0EEENS1_21CollectiveEpilogueFwdINS6_IJSA_SB_SA_EEES9_NS_10bfloat16_tESF_Li256ELb1ELb1ELb1ELb1EEENS1_36VarlenDynamicPersistentTileSchedulerILi128ELi128ELi256ELi128ELb1ELb1ELb1ELb1ELb1ELb1EEEEEEEEEvNT_6ParamsE,@"STO_CUDA_ENTRY STV_DEFAULT"
_ZN7cutlass13device_kernelIN5flash11enable_sm90INS1_16FlashAttnFwdSm90INS1_25CollectiveMainloopFwdSm90ILi2EN4cute5tupleIJNS5_1CILi1EEES8_S8_EEENS6_IJNS7_ILi128EEESA_NS7_ILi256EEEEEELi256ENS_12float_e4m3_tEfNS_4arch4Sm90ELb1ELb0ELb1ELb1ELb0ELb0ELb0ELb1ELb1ELb1ELb1ELb0EEENS1_21CollectiveEpilogueFwdINS6_IJSA_SB_SA_EEES9_NS_10bfloat16_tESF_Li256ELb1ELb1ELb1ELb1EEENS1_36VarlenDynamicPersistentTileSchedulerILi128ELi128ELi256ELi128ELb1ELb1ELb1ELb1ELb1ELb1EEEEEEEEEvNT_6ParamsE:
[----:B------:R-:W-:Y:S01]  /*0000*/  LDC R1, c[0x0][0x37c] ;  /* 0x0000df00ff017b82 */ /* 0x000fe20000000800 */
[----:B------:R-:W-:Y:S05]  /*0010*/  EXIT ;  /* 0x000000000000794d */ /* 0x000fea0003800000 */
.L_x_7:
        /* <DEDUP_REMOVED lines=14> */
.L_x_16:


//--------------------- .text._ZN7cutlass13device_kernelIN5flash11enable_sm90INS1_16FlashAttnFwdSm90INS1_25CollectiveMainloopFwdSm90ILi2EN4cute5tupleIJNS5_1CILi1EEES8_S8_EEENS6_IJNS7_ILi128EEESA_NS7_ILi256EEEEEELi256ENS_12float_e4m3_tEfNS_4arch4Sm90ELb1ELb0ELb1ELb1ELb0ELb1ELb0ELb1ELb1ELb1ELb1ELb0EEENS1_21CollectiveEpilogueFwdINS6_IJSA_SB_SA_EEES9_NS_10bfloat16_tESF_Li256ELb1ELb1ELb1ELb1EEENS1_36VarlenDynamicPersistentTileSchedulerILi128ELi128ELi256ELi128ELb1ELb1ELb1ELb1ELb1ELb1EEEEEEEEEvNT_6ParamsE --------------------------
	.section	.text._ZN7cutlass13device_kernelIN5flash11enable_sm90INS1_16FlashAttnFwdSm90INS1_25CollectiveMainloopFwdSm90ILi2EN4cute5tupleIJNS5_1CILi1EEES8_S8_EEENS6_IJNS7_ILi128EEESA_NS7_ILi256EEEEEELi256ENS_12float_e4m3_tEfNS_4arch4Sm90ELb1ELb0ELb1ELb1ELb0ELb1ELb0ELb1ELb1ELb1ELb1ELb0EEENS1_21CollectiveEpilogueFwdINS6_IJSA_SB_SA_EEES9_NS_10bfloat16_tESF_Li256ELb1ELb1ELb1ELb1EEENS1_36VarlenDynamicPersistentTileSchedulerILi128ELi128ELi256ELi128ELb1ELb1ELb1ELb1ELb1ELb1EEEEEEEEEvNT_6ParamsE,"ax",@progbits
	.align	128
.text._ZN7cutlass13device_kernelIN5flash11enable_sm90INS1_16FlashAttnFwdSm90INS1_25CollectiveMainloopFwdSm90ILi2EN4cute5tupleIJNS5_1CILi1EEES8_S8_EEENS6_IJNS7_ILi128EEESA_NS7_ILi256EEEEEELi256ENS_12float_e4m3_tEfNS_4arch4Sm90ELb1ELb0ELb1ELb1ELb0ELb1ELb0ELb1ELb1ELb1ELb1ELb0EEENS1_21CollectiveEpilogueFwdINS6_IJSA_SB_SA_EEES9_NS_10bfloat16_tESF_Li256ELb1ELb1ELb1ELb1EEENS1_36VarlenDynamicPersistentTileSchedulerILi128ELi128ELi256ELi128ELb1ELb1ELb1ELb1ELb1ELb1EEEEEEEEEvNT_6ParamsE:
        .type           _ZN7cutlass13device_kernelIN5flash11enable_sm90INS1_16FlashAttnFwdSm90INS1_25CollectiveMainloopFwdSm90ILi2EN4cute5tupleIJNS5_1CILi1EEES8_S8_EEENS6_IJNS7_ILi128EEESA_NS7_ILi256EEEEEELi256ENS_12float_e4m3_tEfNS_4arch4Sm90ELb1ELb0ELb1ELb1ELb0ELb1ELb0ELb1ELb1ELb1ELb1ELb0EEENS1_21CollectiveEpilogueFwdINS6_IJSA_SB_SA_EEES9_NS_10bfloat16_tESF_Li256ELb1ELb1ELb1ELb1EEENS1_36VarlenDynamicPersistentTileSchedulerILi128ELi128ELi256ELi128ELb1ELb1ELb1ELb1ELb1ELb1EEEEEEEEEvNT_6ParamsE,@function
        .size           _ZN7cutlass13device_kernelIN5flash11enable_sm90INS1_16FlashAttnFwdSm90INS1_25CollectiveMainloopFwdSm90ILi2EN4cute5tupleIJNS5_1CILi1EEES8_S8_EEENS6_IJNS7_ILi128EEESA_NS7_ILi256EEEEEELi256ENS_12float_e4m3_tEfNS_4arch4Sm90ELb1ELb0ELb1ELb1ELb0ELb1ELb0ELb1ELb1ELb1ELb1ELb0EEENS1_21CollectiveEpilogueFwdINS6_IJSA_SB_SA_EEES9_NS_10bfloat16_tESF_Li256ELb1ELb1ELb1ELb1EEENS1_36VarlenDynamicPersistentTileSchedulerILi128ELi128ELi256ELi128ELb1ELb1ELb1ELb1ELb1ELb1EEEEEEEEEvNT_6ParamsE,(.L_x_17 - _ZN7cutlass13device_kernelIN5flash11enable_sm90INS1_16FlashAttnFwdSm90INS1_25CollectiveMainloopFwdSm90ILi2EN4cute5tupleIJNS5_1CILi1EEES8_S8_EEENS6_IJNS7_ILi128EEESA_NS7_ILi256EEEEEELi256ENS_12float_e4m3_tEfNS_4arch4Sm90ELb1ELb0ELb1ELb1ELb0ELb1ELb0ELb1ELb1ELb1ELb1ELb0EEENS1_21CollectiveEpilogueFwdINS6_IJSA_SB_SA_EEES9_NS_10bfloat16_tESF_Li256ELb1ELb1ELb1ELb1EEENS1_36VarlenDynamicPersistentTileSchedulerILi128ELi128ELi256ELi128ELb1ELb1ELb1ELb1ELb1ELb1EEEEEEEEEvNT_6ParamsE)
        .other          _ZN7cutlass13device_kernelIN5flash11enable_sm90INS1_16FlashAttnFwdSm90INS1_25CollectiveMainloopFwdSm90ILi2EN4cute5tupleIJNS5_1CILi1EEES8_S8_EEENS6_IJNS7_ILi128EEESA_NS7_ILi256EEEEEELi256ENS_12float_e4m3_tEfNS_4arch4Sm90ELb1ELb0ELb1ELb1ELb0ELb1ELb0ELb1ELb1ELb1ELb1ELb0EEENS1_21CollectiveEpilogueFwdINS6_IJSA_SB_SA_EEES9_NS_10bfloat16_tESF_Li256ELb1ELb1ELb1ELb1EEENS1_36VarlenDynamicPersistentTileSchedulerILi128ELi128ELi256ELi128ELb1ELb1ELb1ELb1ELb1ELb1EEEEEEEEEvNT_6ParamsE,@"STO_CUDA_ENTRY STV_DEFAULT"
_ZN7cutlass13device_kernelIN5flash11enable_sm90INS1_16FlashAttnFwdSm90INS1_25CollectiveMainloopFwdSm90ILi2EN4cute5tupleIJNS5_1CILi1EEES8_S8_EEENS6_IJNS7_ILi128EEESA_NS7_ILi256EEEEEELi256ENS_12float_e4m3_tEfNS_4arch4Sm90ELb1ELb0ELb1ELb1ELb0ELb1ELb0ELb1ELb1ELb1ELb1ELb0EEENS1_21CollectiveEpilogueFwdINS6_IJSA_SB_SA_EEES9_NS_10bfloat16_tESF_Li256ELb1ELb1ELb1ELb1EEENS1_36VarlenDynamicPersistentTileSchedulerILi128ELi128ELi256ELi128ELb1ELb1ELb1ELb1ELb1ELb1EEEEEEEEEvNT_6ParamsE:
[----:B------:R-:W-:Y:S01]  /*0000*/  LDC R1, c[0x0][0x37c] ;  /* 0x0000df00ff017b82 */ /* 0x000fe20000000800 */
[----:B------:R-:W-:Y:S05]  /*0010*/  EXIT ;  /* 0x000000000000794d */ /* 0x000fea0003800000 */
.L_x_8:
        /* <DEDUP_REMOVED lines=14> */
.L_x_17:


//--------------------- .nv.shared.reserved.0     --------------------------
	.section	.nv.shared.reserved.0,"aw",@nobits
	.weak		__nv_reservedSMEM_offset_0_alias
	.size		__nv_reservedSMEM_offset_0_alias, 0, 64
	.other		__nv_reservedSMEM_offset_0_alias,@"STO_CUDA_RESERVED_SHARED STV_DEFAULT"
__nv_reservedSMEM_offset_0_alias:
	.zero		0
	.zero		64


//--------------------- .nv.global                --------------------------
	.section	.nv.global,"aw",@nobits
.nv.global:
	.type		_ZN80_INTERNAL_60eafe87_44_flash_fwd_hdim256_e4m3_split_softcap_sm90_cu_e763cb1e_30244cute1_E,@object
	.size		_ZN80_INTERNAL_60eafe87_44_flash_fwd_hdim256_e4m3_split_softcap_sm90_cu_e763cb1e_30244cute1_E,(_ZN80_INTERNAL_60eafe87_44_flash_fwd_hdim256_e4m3_split_softcap_sm90_cu_e763cb1e_30244cuda3std3__45__cpo6cbeginE - _ZN80_INTERNAL_60eafe87_44_flash_fwd_hdim256_e4m3_split_softcap_sm90_cu_e763cb1e_30244cute1_E)
_ZN80_INTERNAL_60eafe87_44_flash_fwd_hdim256_e4m3_split_softcap_sm90_cu_e763cb1e_30244cute1_E:
	.zero		1
	.type		_ZN80_INTERNAL_60eafe87_44_flash_fwd_hdim256_e4m3_split_softcap_sm90_cu_e763cb1e_30244cuda3std3__45__cpo6cbeginE,@object
	.size		_ZN80_INTERNAL_60eafe87_44_flash_fwd_hdim256_e4m3_split_softcap_sm90_cu_e763cb1e_30244cuda3std3__45__cpo6cbeginE,(_ZN80_INTERNAL_60eafe87_44_flash_fwd_hdim256_e4m3_split_softcap_sm90_cu_e763cb1e_30244cuda3std3__48in_placeE - _ZN80_INTERNAL_60eafe87_44_flash_fwd_hdim256_e4m3_split_softcap_sm90_cu_e763cb1e_30244cuda3std3__45__cpo6cbeginE)
_ZN80_INTERNAL_60eafe87_44_flash_fwd_hdim256_e4m3_split_softcap_sm90_cu_e763cb1e_30244cuda3std3__45__cpo6cbeginE:
	.zero		1
	.type		_ZN80_INTERNAL_60eafe87_44_flash_fwd_hdim256_e4m3_split_softcap_sm90_cu_e763cb1e_30244cuda3std3__48in_placeE,@object
	.size		_ZN80_INTERNAL_60eafe87_44_flash_fwd_hdim256_e4m3_split_softcap_sm90_cu_e763cb1e_30244cuda3std3__48in_placeE,(_ZN80_INTERNAL_60eafe87_44_flash_fwd_hdim256_e4m3_split_softcap_sm90_cu_e763cb1e_30244cuda3std6ranges3__45__cpo9iter_moveE - _ZN80_INTERNAL_60eafe87_44_flash_fwd_hdim256_e4m3_split_softcap_sm90_cu_e763cb1e_30244cuda3std3__48in_placeE)
_ZN80_INTERNAL_60eafe87_44_flash_fwd_hdim256_e4m3_split_softcap_sm90_cu_e763cb1e_30244cuda3std3__48in_placeE:
	.zero		1
	.type		_ZN80_INTERNAL_60eafe87_44_flash_fwd_hdim256_e4m3_split_softcap_sm90_cu_e763cb1e_30244cuda3std6ranges3__45__cpo9iter_moveE,@object
	.size		_ZN80_INTERNAL_60eafe87_44_flash_fwd_hdim256_e4m3_split_softcap_sm90_cu_e763cb1e_30244cuda3std6ranges3__45__cpo9iter_moveE,(_ZN80_INTERNAL_60eafe87_44_flash_fwd_hdim256_e4m3_split_softcap_sm90_cu_e763cb1e_30244cuda3std3__45__cpo5beginE - _ZN80_INTERNAL_60eafe87_44_flash_fwd_hdim256_e4m3_split_softcap_sm90_cu_e763cb1e_30244cuda3std6ranges3__45__cpo9iter_moveE)
_ZN80_INTERNAL_60eafe87_44_flash_fwd_hdim256_e4m3_split_softcap_sm90_cu_e763cb1e_30244cuda3std6ranges3__45__cpo9iter_moveE:
	.zero		1
	.type		_ZN80_INTERNAL_60eafe87_44_flash_fwd_hdim256_e4m3_split_softcap_sm90_cu_e763cb1e_30244cuda3std3__45__cpo5beginE,@object
	.size		_ZN80_INTERNAL_60eafe87_44_flash_fwd_hdim256_e4m3_split_softcap_sm90_cu_e763cb1e_30244cuda3std3__45__cpo5beginE,(_ZN80_INTERNAL_60eafe87_44_flash_fwd_hdim256_e4m3_split_softcap_sm90_cu_e763cb1e_30244cuda3std3__482_GLOBAL__N__60eafe87_44_flash_fwd_hdim256_e4m3_split_softcap_sm90_cu_e763cb1e_30246ignoreE - _ZN80_INTERNAL_60eafe87_44_flash_fwd_hdim256_e4m3_split_softcap_sm90_cu_e763cb1e_30244cuda3std3__45__cpo5beginE)
_ZN80_INTERNAL_60eafe87_44_flash_fwd_hdim256_e4m3_split_softcap_sm90_cu_e763cb1e_30244cuda3std3__45__cpo5beginE:
	.zero		1
	.type		_ZN80_INTERNAL_60eafe87_44_flash_fwd_hdim256_e4m3_split_softcap_sm90_cu_e763cb1e_30244cuda3std3__482_GLOBAL__N__60eafe87_44_flash_fwd_hdim256_e4m3_split_softcap_sm90_cu_e763cb1e_30246ignoreE,@object
	.size		_ZN80_INTERNAL_60eafe87_44_flash_fwd_hdim256_e4m3_split_softcap_sm90_cu_e763cb1e_30244cuda3std3__482_GLOBAL__N__60eafe87_44_flash_fwd_hdim256_e4m3_split_softcap_sm90_cu_e763cb1e_30246ignoreE,(_ZN80_INTERNAL_60eafe87_44_flash_fwd_hdim256_e4m3_split_softcap_sm90_cu_e763cb1e_30244cute7productE - _ZN80_INTERNAL_60eafe87_44_flash_fwd_hdim256_e4m3_split_softcap_sm90_cu_e763cb1e_30244cuda3std3__482_GLOBAL__N__60eafe87_44_flash_fwd_hdim256_e4m3_split_softcap_sm90_cu_e763cb1e_30246ignoreE)
_ZN80_INTERNAL_60eafe87_44_flash_fwd_hdim256_e4m3_split_softcap_sm90_cu_e763cb1e_30244cuda3std3__482_GLOBAL__N__60eafe87_44_flash_fwd_hdim256_e4m3_split_softcap_sm90_cu_e763cb1e_30246ignoreE:
	.zero		1
	.type		_ZN80_INTERNAL_60eafe87_44_flash_fwd_hdim256_e4m3_split_softcap_sm90_cu_e763cb1e_30244cute7productE,@object
	.size		_ZN80_INTERNAL_60eafe87_44_flash_fwd_hdim256_e4m3_split_softcap_sm90_cu_e763cb1e_30244cute7productE,(_ZN80_INTERNAL_60eafe87_44_flash_fwd_hdim256_e4m3_split_softcap_sm90_cu_e763cb1e_30244cuda3std3__45__cpo3endE - _ZN80_INTERNAL_60eafe87_44_flash_fwd_hdim256_e4m3_split_softcap_sm90_cu_e763cb1e_30244cute7productE)
_ZN80_INTERNAL_60eafe87_44_flash_fwd_hdim256_e4m3_split_softcap_sm90_cu_e763cb1e_30244cute7productE:
	.zero		1
	.type		_ZN80_INTERNAL_60eafe87_44_flash_fwd_hdim256_e4m3_split_softcap_sm90_cu_e763cb1e_30244cuda3std3__45__cpo3endE,@object
	.size		_ZN80_INTERNAL_60eafe87_44_flash_fwd_hdim256_e4m3_split_softcap_sm90_cu_e763cb1e_30244cuda3std3__45__cpo3endE,(_ZN80_INTERNAL_60eafe87_44_flash_fwd_hdim256_e4m3_split_softcap_sm90_cu_e763cb1e_30244cuda3std3__419piecewise_constructE - _ZN80_INTERNAL_60eafe87_44_flash_fwd_hdim256_e4m3_split_softcap_sm90_cu_e763cb1e_30244cuda3std3__45__cpo3endE)
_ZN80_INTERNAL_60eafe87_44_flash_fwd_hdim256_e4m3_split_softcap_sm90_cu_e763cb1e_30244cuda3std3__45__cpo3endE:
	.zero		1
	.type		_ZN80_INTERNAL_60eafe87_44_flash_fwd_hdim256_e4m3_split_softcap_sm90_cu_e763cb1e_30244cuda3std3__419piecewise_constructE,@object
	.size		_ZN80_INTERNAL_60eafe87_44_flash_fwd_hdim256_e4m3_split_softcap_sm90_cu_e763cb1e_30244cuda3std3__419piecewise_constructE,(_ZN80_INTERNAL_60eafe87_44_flash_fwd_hdim256_e4m3_split_softcap_sm90_cu_e763cb1e_30244cuda3std3__45__cpo4cendE - _ZN80_INTERNAL_60eafe87_44_flash_fwd_hdim256_e4m3_split_softcap_sm90_cu_e763cb1e_30244cuda3std3__419piecewise_constructE)
_ZN80_INTERNAL_60eafe87_44_flash_fwd_hdim256_e4m3_split_softcap_sm90_cu_e763cb1e_30244cuda3std3__419piecewise_constructE:
	.zero		1
	.type		_ZN80_INTERNAL_60eafe87_44_flash_fwd_hdim256_e4m3_split_softcap_sm90_cu_e763cb1e_30244cuda3std3__45__cpo4cendE,@object
	.size		_ZN80_INTERNAL_60eafe87_44_flash_fwd_hdim256_e4m3_split_softcap_sm90_cu_e763cb1e_30244cuda3std3__45__cpo4cendE,(_ZN80_INTERNAL_60eafe87_44_flash_fwd_hdim256_e4m3_split_softcap_sm90_cu_e763cb1e_30244cuda3std6ranges3__45__cpo4swapE - _ZN80_INTERNAL_60eafe87_44_flash_fwd_hdim256_e4m3_split_softcap_sm90_cu_e763cb1e_30244cuda3std3__45__cpo4cendE)
_ZN80_INTERNAL_60eafe87_44_flash_fwd_hdim256_e4m3_split_softcap_sm90_cu_e763cb1e_30244cuda3std3__45__cpo4cendE:
	.zero		1
	.type		_ZN80_INTERNAL_60eafe87_44_flash_fwd_hdim256_e4m3_split_softcap_sm90_cu_e763cb1e_30244cuda3std6ranges3__45__cpo4swapE,@object
	.size		_ZN80_INTERNAL_60eafe87_44_flash_fwd_hdim256_e4m3_split_softcap_sm90_cu_e763cb1e_30244cuda3std6ranges3__45__cpo4swapE,(.L_7 - _ZN80_INTERNAL_60eafe87_44_flash_fwd_hdim256_e4m3_split_softcap_sm90_cu_e763cb1e_30244cuda3std6ranges3__45__cpo4swapE)
_ZN80_INTERNAL_60eafe87_44_flash_fwd_hdim256_e4m3_split_softcap_sm90_cu_e763cb1e_30244cuda3std6ranges3__45__cpo4swapE:
	.zero		1
.L_7:


//--------------------- .nv.constant0._ZN7cutlass13device_kernelIN5flash11enable_sm90INS1_16FlashAttnFwdSm90INS1_25CollectiveMainloopFwdSm90ILi2EN4cute5tupleIJNS5_1CILi1EEES8_S8_EEENS6_IJNS7_ILi128EEESA_NS7_ILi256EEEEEELi256ENS_12float_e4m3_tEfNS_4arch4Sm90ELb0ELb0ELb1ELb0ELb0ELb0ELb0ELb1ELb1ELb1ELb1ELb0EEENS1_21CollectiveEpilogueFwdINS6_IJSA_SB_SA_EEES9_NS_10bfloat16_tESF_Li256ELb0ELb1ELb1ELb1EEENS1_19SingleTileSchedulerILb0ELb1ELb1ELi128EEEEEEEEEvNT_6ParamsE --------------------------
	.section	.nv.constant0._ZN7cutlass13device_kernelIN5flash11enable_sm90INS1_16FlashAttnFwdSm90INS1_25CollectiveMainloopFwdSm90ILi2EN4cute5tupleIJNS5_1CILi1EEES8_S8_EEENS6_IJNS7_ILi128EEESA_NS7_ILi256EEEEEELi256ENS_12float_e4m3_tEfNS_4arch4Sm90ELb0ELb0ELb1ELb0ELb0ELb0ELb0ELb1ELb1ELb1ELb1ELb0EEENS1_21CollectiveEpilogueFwdINS6_IJSA_SB_SA_EEES9_NS_10bfloat16_tESF_Li256ELb0ELb1ELb1ELb1EEENS1_19SingleTileSchedulerILb0ELb1ELb1ELi128EEEEEEEEEvNT_6ParamsE,"a",@progbits
	.sectionflags	@""
	.align	4
.nv.constant0._ZN7cutlass13device_kernelIN5flash11enable_sm90INS1_16FlashAttnFwdSm90INS1_25CollectiveMainloopFwdSm90ILi2EN4cute5tupleIJNS5_1CILi1EEES8_S8_EEENS6_IJNS7_ILi128EEESA_NS7_ILi256EEEEEELi256ENS_12float_e4m3_tEfNS_4arch4Sm90ELb0ELb0ELb1ELb0ELb0ELb0ELb0ELb1ELb1ELb1ELb1ELb0EEENS1_21CollectiveEpilogueFwdINS6_IJSA_SB_SA_EEES9_NS_10bfloat16_tESF_Li256ELb0ELb1ELb1ELb1EEENS1_19SingleTileSchedulerILb0ELb1ELb1ELi128EEEEEEEEEvNT_6ParamsE:
	.zero		3456


//--------------------- .nv.constant0._ZN7cutlass13device_kernelIN5flash11enable_sm90INS1_16FlashAttnFwdSm90INS1_25CollectiveMainloopFwdSm90ILi2EN4cute5tupleIJNS5_1CILi1EEES8_S8_EEENS6_IJNS7_ILi128EEESA_NS7_ILi256EEEEEELi256ENS_12float_e4m3_tEfNS_4arch4Sm90ELb0ELb0ELb1ELb1ELb0ELb0ELb0ELb1ELb1ELb1ELb1ELb0EEENS1_21CollectiveEpilogueFwdINS6_IJSA_SB_SA_EEES9_NS_10bfloat16_tESF_Li256ELb1ELb1ELb1ELb1EEENS1_36VarlenDynamicPersistentTileSchedulerILi128ELi128ELi256ELi128ELb1ELb1ELb1ELb0ELb1ELb1EEEEEEEEEvNT_6ParamsE --------------------------
	.section	.nv.constant0._ZN7cutlass13device_kernelIN5flash11enable_sm90INS1_16FlashAttnFwdSm90INS1_25CollectiveMainloopFwdSm90ILi2EN4cute5tupleIJNS5_1CILi1EEES8_S8_EEENS6_IJNS7_ILi128EEESA_NS7_ILi256EEEEEELi256ENS_12float_e4m3_tEfNS_4arch4Sm90ELb0ELb0ELb1ELb1ELb0ELb0ELb0ELb1ELb1ELb1ELb1ELb0EEENS1_21CollectiveEpilogueFwdINS6_IJSA_SB_SA_EEES9_NS_10bfloat16_tESF_Li256ELb1ELb1ELb1ELb1EEENS1_36VarlenDynamicPersistentTileSchedulerILi128ELi128ELi256ELi128ELb1ELb1ELb1ELb0ELb1ELb1EEEEEEEEEvNT_6ParamsE,"a",@progbits
	.sectionflags	@""
	.align	4
.nv.constant0._ZN7cutlass13device_kernelIN5flash11enable_sm90INS1_16FlashAttnFwdSm90INS1_25CollectiveMainloopFwdSm90ILi2EN4cute5tupleIJNS5_1CILi1EEES8_S8_EEENS6_IJNS7_ILi128EEESA_NS7_ILi256EEEEEELi256ENS_12float_e4m3_tEfNS_4arch4Sm90ELb0ELb0ELb1ELb1ELb0ELb0ELb0ELb1ELb1ELb1ELb1ELb0EEENS1_21CollectiveEpilogueFwdINS6_IJSA_SB_SA_EEES9_NS_10bfloat16_tESF_Li256ELb1ELb1ELb1ELb1EEENS1_36VarlenDynamicPersistentTileSchedulerILi128ELi128ELi256ELi128ELb1ELb1ELb1ELb0ELb1ELb1EEEEEEEEEvNT_6ParamsE:
	.zero		3584


//--------------------- .nv.constant0._ZN7cutlass13device_kernelIN5flash11enable_sm90INS1_16FlashAttnFwdSm90INS1_25CollectiveMainloopFwdSm90ILi2EN4cute5tupleIJNS5_1CILi1EEES8_S8_EEENS6_IJNS7_ILi128EEESA_NS7_ILi256EEEEEELi256ENS_12float_e4m3_tEfNS_4arch4Sm90ELb0ELb0ELb1ELb1ELb0ELb1ELb0ELb1ELb1ELb1ELb1ELb0EEENS1_21CollectiveEpilogueFwdINS6_IJSA_SB_SA_EEES9_NS_10bfloat16_tESF_Li256ELb1ELb1ELb1ELb1EEENS1_36VarlenDynamicPersistentTileSchedulerILi128ELi128ELi256ELi128ELb1ELb1ELb1ELb0ELb1ELb1EEEEEEEEEvNT_6ParamsE --------------------------
	.section	.nv.constant0._ZN7cutlass13device_kernelIN5flash11enable_sm90INS1_16FlashAttnFwdSm90INS1_25CollectiveMainloopFwdSm90ILi2EN4cute5tupleIJNS5_1CILi1EEES8_S8_EEENS6_IJNS7_ILi128EEESA_NS7_ILi256EEEEEELi256ENS_12float_e4m3_tEfNS_4arch4Sm90ELb0ELb0ELb1ELb1ELb0ELb1ELb0ELb1ELb1ELb1ELb1ELb0EEENS1_21CollectiveEpilogueFwdINS6_IJSA_SB_SA_EEES9_NS_10bfloat16_tESF_Li256ELb1ELb1ELb1ELb1EEENS1_36VarlenDynamicPersistentTileSchedulerILi128ELi128ELi256ELi128ELb1ELb1ELb1ELb0ELb1ELb1EEEEEEEEEvNT_6ParamsE,"a",@progbits
	.sectionflags	@""
	.align	4
.nv.constant0._ZN7cutlass13device_kernelIN5flash11enable_sm90INS1_16FlashAttnFwdSm90INS1_25CollectiveMainloopFwdSm90ILi2EN4cute5tupleIJNS5_1CILi1EEES8_S8_EEENS6_IJNS7_ILi128EEESA_NS7_ILi256EEEEEELi256ENS_12float_e4m3_tEfNS_4arch4Sm90ELb0ELb0ELb1ELb1ELb0ELb1ELb0ELb1ELb1ELb1ELb1ELb0EEENS1_21CollectiveEpilogueFwdINS6_IJSA_SB_SA_EEES9_NS_10bfloat16_tESF_Li256ELb1ELb1ELb1ELb1EEENS1_36VarlenDynamicPersistentTileSchedulerILi128ELi128ELi256ELi128ELb1ELb1ELb1ELb0ELb1ELb1EEEEEEEEEvNT_6ParamsE:
	.zero		3584


//--------------------- .nv.constant0._ZN7cutlass13device_kernelIN5flash11enable_sm90INS1_16FlashAttnFwdSm90INS1_25CollectiveMainloopFwdSm90ILi2EN4cute5tupleIJNS5_1CILi1EEES8_S8_EEENS6_IJNS7_ILi128EEENS7_ILi64EEENS7_ILi256EEEEEELi256ENS_12float_e4m3_tEfNS_4arch4Sm90ELb0ELb1ELb1ELb0ELb0ELb0ELb0ELb1ELb1ELb1ELb1ELb0EEENS1_21CollectiveEpilogueFwdINS6_IJSA_SC_SB_EEES9_NS_10bfloat16_tESG_Li256ELb0ELb1ELb1ELb1EEENS1_19SingleTileSchedulerILb0ELb1ELb1ELi128EEEEEEEEEvNT_6ParamsE --------------------------
	.section	.nv.constant0._ZN7cutlass13device_kernelIN5flash11enable_sm90INS1_16FlashAttnFwdSm90INS1_25CollectiveMainloopFwdSm90ILi2EN4cute5tupleIJNS5_1CILi1EEES8_S8_EEENS6_IJNS7_ILi128EEENS7_ILi64EEENS7_ILi256EEEEEELi256ENS_12float_e4m3_tEfNS_4arch4Sm90ELb0ELb1ELb1ELb0ELb0ELb0ELb0ELb1ELb1ELb1ELb1ELb0EEENS1_21CollectiveEpilogueFwdINS6_IJSA_SC_SB_EEES9_NS_10bfloat16_tESG_Li256ELb0ELb1ELb1ELb1EEENS1_19SingleTileSchedulerILb0ELb1ELb1ELi128EEEEEEEEEvNT_6ParamsE,"a",@progbits
	.sectionflags	@""
	.align	4
.nv.constant0._ZN7cutlass13device_kernelIN5flash11enable_sm90INS1_16FlashAttnFwdSm90INS1_25CollectiveMainloopFwdSm90ILi2EN4cute5tupleIJNS5_1CILi1EEES8_S8_EEENS6_IJNS7_ILi128EEENS7_ILi64EEENS7_ILi256EEEEEELi256ENS_12float_e4m3_tEfNS_4arch4Sm90ELb0ELb1ELb1ELb0ELb0ELb0ELb0ELb1ELb1ELb1ELb1ELb0EEENS1_21CollectiveEpilogueFwdINS6_IJSA_SC_SB_EEES9_NS_10bfloat16_tESG_Li256ELb0ELb1ELb1ELb1EEENS1_19SingleTileSchedulerILb0ELb1ELb1ELi128EEEEEEEEEvNT_6ParamsE:
	.zero		3456


//--------------------- .nv.constant0._ZN7cutlass13device_kernelIN5flash11enable_sm90INS1_16FlashAttnFwdSm90INS1_25CollectiveMainloopFwdSm90ILi2EN4cute5tupleIJNS5_1CILi1EEES8_S8_EEENS6_IJNS7_ILi128EEENS7_ILi64EEENS7_ILi256EEEEEELi256ENS_12float_e4m3_tEfNS_4arch4Sm90ELb0ELb1ELb1ELb1ELb0ELb0ELb0ELb1ELb1ELb1ELb1ELb0EEENS1_21CollectiveEpilogueFwdINS6_IJSA_SC_SB_EEES9_NS_10bfloat16_tESG_Li256ELb1ELb1ELb1ELb1EEENS1_36VarlenDynamicPersistentTileSchedulerILi128ELi64ELi256ELi128ELb1ELb1ELb1ELb1ELb0ELb1EEEEEEEEEvNT_6ParamsE --------------------------
	.section	.nv.constant0._ZN7cutlass13device_kernelIN5flash11enable_sm90INS1_16FlashAttnFwdSm90INS1_25CollectiveMainloopFwdSm90ILi2EN4cute5tupleIJNS5_1CILi1EEES8_S8_EEENS6_IJNS7_ILi128EEENS7_ILi64EEENS7_ILi256EEEEEELi256ENS_12float_e4m3_tEfNS_4arch4Sm90ELb0ELb1ELb1ELb1ELb0ELb0ELb0ELb1ELb1ELb1ELb1ELb0EEENS1_21CollectiveEpilogueFwdINS6_IJSA_SC_SB_EEES9_NS_10bfloat16_tESG_Li256ELb1ELb1ELb1ELb1EEENS1_36VarlenDynamicPersistentTileSchedulerILi128ELi64ELi256ELi128ELb1ELb1ELb1ELb1ELb0ELb1EEEEEEEEEvNT_6ParamsE,"a",@progbits
	.sectionflags	@""
	.align	4
.nv.constant0._ZN7cutlass13device_kernelIN5flash11enable_sm90INS1_16FlashAttnFwdSm90INS1_25CollectiveMainloopFwdSm90ILi2EN4cute5tupleIJNS5_1CILi1EEES8_S8_EEENS6_IJNS7_ILi128EEENS7_ILi64EEENS7_ILi256EEEEEELi256ENS_12float_e4m3_tEfNS_4arch4Sm90ELb0ELb1ELb1ELb1ELb0ELb0ELb0ELb1ELb1ELb1ELb1ELb0EEENS1_21CollectiveEpilogueFwdINS6_IJSA_SC_SB_EEES9_NS_10bfloat16_tESG_Li256ELb1ELb1ELb1ELb1EEENS1_36VarlenDynamicPersistentTileSchedulerILi128ELi64ELi256ELi128ELb1ELb1ELb1ELb1ELb0ELb1EEEEEEEEEvNT_6ParamsE:
	.zero		3584


//--------------------- .nv.constant0._ZN7cutlass13device_kernelIN5flash11enable_sm90INS1_16FlashAttnFwdSm90INS1_25CollectiveMainloopFwdSm90ILi2EN4cute5tupleIJNS5_1CILi1EEES8_S8_EEENS6_IJNS7_ILi128EEENS7_ILi64EEENS7_ILi256EEEEEELi256ENS_12float_e4m3_tEfNS_4arch4Sm90ELb0ELb1ELb1ELb1ELb0ELb1ELb0ELb1ELb1ELb1ELb1ELb0EEENS1_21CollectiveEpilogueFwdINS6_IJSA_SC_SB_EEES9_NS_10bfloat16_tESG_Li256ELb1ELb1ELb1ELb1EEENS1_36VarlenDynamicPersistentTileSchedulerILi128ELi64ELi256ELi128ELb1ELb1ELb1ELb1ELb0ELb1EEEEEEEEEvNT_6ParamsE --------------------------
	.section	.nv.constant0._ZN7cutlass13device_kernelIN5flash11enable_sm90INS1_16FlashAttnFwdSm90INS1_25CollectiveMainloopFwdSm90ILi2EN4cute5tupleIJNS5_1CILi1EEES8_S8_EEENS6_IJNS7_ILi128EEENS7_ILi64EEENS7_ILi256EEEEEELi256ENS_12float_e4m3_tEfNS_4arch4Sm90ELb0ELb1ELb1ELb1ELb0ELb1ELb0ELb1ELb1ELb1ELb1ELb0EEENS1_21CollectiveEpilogueFwdINS6_IJSA_SC_SB_EEES9_NS_10bfloat16_tESG_Li256ELb1ELb1ELb1ELb1EEENS1_36VarlenDynamicPersistentTileSchedulerILi128ELi64ELi256ELi128ELb1ELb1ELb1ELb1ELb0ELb1EEEEEEEEEvNT_6ParamsE,"a",@progbits
	.sectionflags	@""
	.align	4
.nv.constant0._ZN7cutlass13device_kernelIN5flash11enable_sm90INS1_16FlashAttnFwdSm90INS1_25CollectiveMainloopFwdSm90ILi2EN4cute5tupleIJNS5_1CILi1EEES8_S8_EEENS6_IJNS7_ILi128EEENS7_ILi64EEENS7_ILi256EEEEEELi256ENS_12float_e4m3_tEfNS_4arch4Sm90ELb0ELb1ELb1ELb1ELb0ELb1ELb0ELb1ELb1ELb1ELb1ELb0EEENS1_21CollectiveEpilogueFwdINS6_IJSA_SC_SB_EEES9_NS_10bfloat16_tESG_Li256ELb1ELb1ELb1ELb1EEENS1_36VarlenDynamicPersistentTileSchedulerILi128ELi64ELi256ELi128ELb1ELb1ELb1ELb1ELb0ELb1EEEEEEEEEvNT_6ParamsE:
	.zero		3584


//--------------------- .nv.constant0._ZN7cutlass13device_kernelIN5flash11enable_sm90INS1_16FlashAttnFwdSm90INS1_25CollectiveMainloopFwdSm90ILi2EN4cute5tupleIJNS5_1CILi1EEES8_S8_EEENS6_IJNS7_ILi128EEESA_NS7_ILi256EEEEEELi256ENS_12float_e4m3_tEfNS_4arch4Sm90ELb1ELb0ELb1ELb0ELb0ELb0ELb0ELb1ELb1ELb1ELb1ELb0EEENS1_21CollectiveEpilogueFwdINS6_IJSA_SB_SA_EEES9_NS_10bfloat16_tESF_Li256ELb0ELb1ELb1ELb1EEENS1_19SingleTileSchedulerILb0ELb1ELb1ELi128EEEEEEEEEvNT_6ParamsE --------------------------
	.section	.nv.constant0._ZN7cutlass13device_kernelIN5flash11enable_sm90INS1_16FlashAttnFwdSm90INS1_25CollectiveMainloopFwdSm90ILi2EN4cute5tupleIJNS5_1CILi1EEES8_S8_EEENS6_IJNS7_ILi128EEESA_NS7_ILi256EEEEEELi256ENS_12float_e4m3_tEfNS_4arch4Sm90ELb1ELb0ELb1ELb0ELb0ELb0ELb0ELb1ELb1ELb1ELb1ELb0EEENS1_21CollectiveEpilogueFwdINS6_IJSA_SB_SA_EEES9_NS_10bfloat16_tESF_Li256ELb0ELb1ELb1ELb1EEENS1_19SingleTileSchedulerILb0ELb1ELb1ELi128EEEEEEEEEvNT_6ParamsE,"a",@progbits
	.sectionflags	@""
	.align	4
.nv.constant0._ZN7cutlass13device_kernelIN5flash11enable_sm90INS1_16FlashAttnFwdSm90INS1_25CollectiveMainloopFwdSm90ILi2EN4cute5tupleIJNS5_1CILi1EEES8_S8_EEENS6_IJNS7_ILi128EEESA_NS7_ILi256EEEEEELi256ENS_12float_e4m3_tEfNS_4arch4Sm90ELb1ELb0ELb1ELb0ELb0ELb0ELb0ELb1ELb1ELb1ELb1ELb0EEENS1_21CollectiveEpilogueFwdINS6_IJSA_SB_SA_EEES9_NS_10bfloat16_tESF_Li256ELb0ELb1ELb1ELb1EEENS1_19SingleTileSchedulerILb0ELb1ELb1ELi128EEEEEEEEEvNT_6ParamsE:
	.zero		3456


//--------------------- .nv.constant0._ZN7cutlass13device_kernelIN5flash11enable_sm90INS1_16FlashAttnFwdSm90INS1_25CollectiveMainloopFwdSm90ILi2EN4cute5tupleIJNS5_1CILi1EEES8_S8_EEENS6_IJNS7_ILi128EEESA_NS7_ILi256EEEEEELi256ENS_12float_e4m3_tEfNS_4arch4Sm90ELb1ELb0ELb1ELb1ELb0ELb0ELb0ELb1ELb1ELb1ELb1ELb0EEENS1_21CollectiveEpilogueFwdINS6_IJSA_SB_SA_EEES9_NS_10bfloat16_tESF_Li256ELb1ELb1ELb1ELb1EEENS1_36VarlenDynamicPersistentTileSchedulerILi128ELi128ELi256ELi128ELb1ELb1ELb1ELb1ELb1ELb1EEEEEEEEEvNT_6ParamsE --------------------------
	.section	.nv.constant0._ZN7cutlass13device_kernelIN5flash11enable_sm90INS1_16FlashAttnFwdSm90INS1_25CollectiveMainloopFwdSm90ILi2EN4cute5tupleIJNS5_1CILi1EEES8_S8_EEENS6_IJNS7_ILi128EEESA_NS7_ILi256EEEEEELi256ENS_12float_e4m3_tEfNS_4arch4Sm90ELb1ELb0ELb1ELb1ELb0ELb0ELb0ELb1ELb1ELb1ELb1ELb0EEENS1_21CollectiveEpilogueFwdINS6_IJSA_SB_SA_EEES9_NS_10bfloat16_tESF_Li256ELb1ELb1ELb1ELb1EEENS1_36VarlenDynamicPersistentTileSchedulerILi128ELi128ELi256ELi128ELb1ELb1ELb1ELb1ELb1ELb1EEEEEEEEEvNT_6ParamsE,"a",@progbits
	.sectionflags	@""
	.align	4
.nv.constant0._ZN7cutlass13device_kernelIN5flash11enable_sm90INS1_16FlashAttnFwdSm90INS1_25CollectiveMainloopFwdSm90ILi2EN4cute5tupleIJNS5_1CILi1EEES8_S8_EEENS6_IJNS7_ILi128EEESA_NS7_ILi256EEEEEELi256ENS_12float_e4m3_tEfNS_4arch4Sm90ELb1ELb0ELb1ELb1ELb0ELb0ELb0ELb1ELb1ELb1ELb1ELb0EEENS1_21CollectiveEpilogueFwdINS6_IJSA_SB_SA_EEES9_NS_10bfloat16_tESF_Li256ELb1ELb1ELb1ELb1EEENS1_36VarlenDynamicPersistentTileSchedulerILi128ELi128ELi256ELi128ELb1ELb1ELb1ELb1ELb1ELb1EEEEEEEEEvNT_6ParamsE:
	.zero		3584


//--------------------- .nv.constant0._ZN7cutlass13device_kernelIN5flash11enable_sm90INS1_16FlashAttnFwdSm90INS1_25CollectiveMainloopFwdSm90ILi2EN4cute5tupleIJNS5_1CILi1EEES8_S8_EEENS6_IJNS7_ILi128EEESA_NS7_ILi256EEEEEELi256ENS_12float_e4m3_tEfNS_4arch4Sm90ELb1ELb0ELb1ELb1ELb0ELb1ELb0ELb1ELb1ELb1ELb1ELb0EEENS1_21CollectiveEpilogueFwdINS6_IJSA_SB_SA_EEES9_NS_10bfloat16_tESF_Li256ELb1ELb1ELb1ELb1EEENS1_36VarlenDynamicPersistentTileSchedulerILi128ELi128ELi256ELi128ELb1ELb1ELb1ELb1ELb1ELb1EEEEEEEEEvNT_6ParamsE --------------------------
	.section	.nv.constant0._ZN7cutlass13device_kernelIN5flash11enable_sm90INS1_16FlashAttnFwdSm90INS1_25CollectiveMainloopFwdSm90ILi2EN4cute5tupleIJNS5_1CILi1EEES8_S8_EEENS6_IJNS7_ILi128EEESA_NS7_ILi256EEEEEELi256ENS_12float_e4m3_tEfNS_4arch4Sm90ELb1ELb0ELb1ELb1ELb0ELb1ELb0ELb1ELb1ELb1ELb1ELb0EEENS1_21CollectiveEpilogueFwdINS6_IJSA_SB_SA_EEES9_NS_10bfloat16_tESF_Li256ELb1ELb1ELb1ELb1EEENS1_36VarlenDynamicPersistentTileSchedulerILi128ELi128ELi256ELi128ELb1ELb1ELb1ELb1ELb1ELb1EEEEEEEEEvNT_6ParamsE,"a",@progbits
	.sectionflags	@""
	.align	4
.nv.constant0._ZN7cutlass13device_kernelIN5flash11enable_sm90INS1_16FlashAttnFwdSm90INS1_25CollectiveMainloopFwdSm90ILi2EN4cute5tupleIJNS5_1CILi1EEES8_S8_EEENS6_IJNS7_ILi128EEESA_NS7_ILi256EEEEEELi256ENS_12float_e4m3_tEfNS_4arch4Sm90ELb1ELb0ELb1ELb1ELb0ELb1ELb0ELb1ELb1ELb1ELb1ELb0EEENS1_21CollectiveEpilogueFwdINS6_IJSA_SB_SA_EEES9_NS_10bfloat16_tESF_Li256ELb1ELb1ELb1ELb1EEENS1_36VarlenDynamicPersistentTileSchedulerILi128ELi128ELi256ELi128ELb1ELb1ELb1ELb1ELb1ELb1EEEEEEEEEvNT_6ParamsE:
	.zero		3584


//--------------------- SYMBOLS --------------------------

	.type		.nv.reservedSmem.offset0,@object
	.size		.nv.reservedSmem.offset0,0x4
